//
// Generated by NVIDIA NVVM Compiler
//
// Compiler Build ID: CL-36424714
// Cuda compilation tools, release 13.0, V13.0.88
// Based on NVVM 20.0.0
//

.version 9.0
.target sm_100
.address_size 64

	// .globl	_Z11next_boardsP5BoardS0_i
.extern .func  (.param .b32 func_retval0) vprintf
(
	.param .b64 vprintf_param_0,
	.param .b64 vprintf_param_1
)
;
.func  (.param .b64 func_retval0) __internal_accurate_pow
(
	.param .b64 __internal_accurate_pow_param_0
)
;
.global .align 1 .b8 $str[16] = {115, 105, 122, 101, 58, 32, 40, 37, 100, 44, 32, 37, 100, 41, 10};
.global .align 1 .b8 $str$1[4] = {32, 32, 32};
.global .align 1 .b8 $str$2[5] = {37, 100, 32, 32};
.global .align 1 .b8 $str$3[2] = {10};
.global .align 1 .b8 $str$4[4] = {37, 100, 32};
.global .align 1 .b8 $str$5[4] = {32, 88, 32};
.global .align 1 .b8 $str$6[4] = {32, 46, 32};
.global .align 1 .b8 $str$7[26] = {105, 110, 100, 101, 120, 58, 32, 37, 100, 44, 32, 98, 114, 97, 110, 99, 104, 105, 110, 103, 58, 32, 37, 100, 10};
.global .align 1 .b8 $str$8[28] = {102, 111, 117, 110, 100, 32, 115, 112, 111, 116, 32, 97, 116, 32, 40, 37, 100, 44, 32, 37, 100, 41, 58, 32, 37, 100, 10};
.global .align 1 .b8 $str$9[22] = {102, 105, 108, 108, 105, 110, 103, 32, 105, 110, 32, 115, 112, 97, 99, 101, 58, 32, 37, 100, 10};

.visible .entry _Z11next_boardsP5BoardS0_i(
	.param .u64 .ptr .align 1 _Z11next_boardsP5BoardS0_i_param_0,
	.param .u64 .ptr .align 1 _Z11next_boardsP5BoardS0_i_param_1,
	.param .u32 _Z11next_boardsP5BoardS0_i_param_2
)
{
	.local .align 8 .b8 	__local_depot0[72];
	.reg .b64 	%SP;
	.reg .b64 	%SPL;
	.reg .pred 	%p<66>;
	.reg .b16 	%rs<20>;
	.reg .b32 	%r<338>;
	.reg .b64 	%rd<181>;
	.reg .b64 	%fd<65>;

	mov.u64 	%SPL, __local_depot0;
	cvta.local.u64 	%SP, %SPL;
	ld.param.u64 	%rd11, [_Z11next_boardsP5BoardS0_i_param_0];
	ld.param.u32 	%r61, [_Z11next_boardsP5BoardS0_i_param_2];
	cvta.to.global.u64 	%rd12, %rd11;
	add.u64 	%rd1, %SPL, 0;
	add.u64 	%rd2, %SPL, 8;
	add.u64 	%rd15, %SP, 32;
	add.u64 	%rd3, %SPL, 32;
	mov.u32 	%r1, %tid.x;
	mov.u32 	%r63, %ctaid.x;
	mov.u32 	%r64, %ntid.x;
	mul.lo.s32 	%r2, %r63, %r64;
	add.s32 	%r3, %r2, %r1;
	st.local.v2.u32 	[%rd3], {%r3, %r61};
	mov.u64 	%rd16, $str$7;
	cvta.global.u64 	%rd17, %rd16;
	{ // callseq 0, 0
	.param .b64 param0;
	st.param.b64 	[param0], %rd17;
	.param .b64 param1;
	st.param.b64 	[param1], %rd15;
	.param .b32 retval0;
	call.uni (retval0), 
	vprintf, 
	(
	param0, 
	param1
	);
	ld.param.b32 	%r65, [retval0];
	} // callseq 0
	mul.wide.s32 	%rd18, %r3, 24;
	add.s64 	%rd19, %rd12, %rd18;
	ld.global.u32 	%r67, [%rd19];
	bfe.u32 	%r68, %r67, 16, 8;
	cvt.u16.u32 	%rs1, %r68;
	bfe.u32 	%r69, %r67, 8, 8;
	cvt.u16.u32 	%rs2, %r69;
	and.b16  	%rs5, %rs2, 255;
	ld.global.u64 	%rd4, [%rd19+8];
	ld.global.u64 	%rd5, [%rd19+16];
	st.local.u32 	[%rd2], %r67;
	st.local.u64 	[%rd2+8], %rd4;
	st.local.u64 	[%rd2+16], %rd5;
	setp.lt.u16 	%p1, %rs5, 2;
	mov.b32 	%r321, 0;
	@%p1 bra 	$L__BB0_24;
	add.u64 	%rd6, %SPL, 48;
	cvt.u32.u16 	%r71, %rs1;
	and.b32  	%r4, %r71, 255;
	and.b16  	%rs6, %rs1, 255;
	mov.f64 	%fd1, 0d4000000000000000;
	{
	.reg .b32 %temp; 
	mov.b64 	{%temp, %r5}, %fd1;
	}
	cvt.u32.u16 	%r72, %rs2;
	and.b32  	%r6, %r72, 255;
	max.u16 	%rs7, %rs6, 1;
	cvt.u32.u16 	%r7, %rs7;
	and.b16  	%rs3, %rs1, 7;
	and.b32  	%r8, %r71, 252;
	mov.b64 	{%r9, %r10}, %rd5;
	mov.b64 	{%r11, %r12}, %rd4;
	mov.b32 	%r317, 0;
	and.b16  	%rs14, %rs1, 3;
	mov.u32 	%r321, %r317;
$L__BB0_2:
	setp.eq.s16 	%p2, %rs6, 0;
	@%p2 bra 	$L__BB0_64;
	mov.b32 	%r320, 0;
$L__BB0_4:
	setp.lt.s32 	%p3, %r5, 0;
	mad.lo.s32 	%r22, %r317, %r4, %r320;
	shr.u32 	%r23, %r22, 6;
	and.b32  	%r74, %r22, 63;
	cvt.rn.f64.u32 	%fd2, %r74;
	{
	.reg .b32 %temp; 
	mov.b64 	{%temp, %r75}, %fd2;
	}
	shr.u32 	%r76, %r75, 20;
	and.b32  	%r77, %r76, 2047;
	add.s32 	%r78, %r77, -1012;
	mov.b64 	%rd21, %fd2;
	shl.b64 	%rd22, %rd21, %r78;
	setp.eq.s64 	%p4, %rd22, -9223372036854775808;
	{ // callseq 1, 0
	.param .b64 param0;
	st.param.f64 	[param0], %fd2;
	.param .b64 retval0;
	call.uni (retval0), 
	__internal_accurate_pow, 
	(
	param0
	);
	ld.param.f64 	%fd3, [retval0];
	} // callseq 1
	neg.f64 	%fd5, %fd3;
	selp.f64 	%fd6, %fd5, %fd3, %p4;
	selp.f64 	%fd7, %fd6, %fd3, %p3;
	setp.eq.s32 	%p5, %r74, 0;
	selp.f64 	%fd8, 0d3FF0000000000000, %fd7, %p5;
	cvt.rzi.u64.f64 	%rd8, %fd8;
	mul.wide.u32 	%rd24, %r23, 8;
	add.s64 	%rd25, %rd2, %rd24;
	ld.local.u64 	%rd26, [%rd25+8];
	and.b64  	%rd27, %rd8, %rd26;
	setp.ne.s64 	%p6, %rd27, 0;
	@%p6 bra 	$L__BB0_63;
	add.s32 	%r79, %r22, %r4;
	shr.u32 	%r24, %r79, 6;
	and.b32  	%r80, %r79, 63;
	cvt.rn.f64.u32 	%fd9, %r80;
	{
	.reg .b32 %temp; 
	mov.b64 	{%temp, %r81}, %fd9;
	}
	shr.u32 	%r82, %r81, 20;
	and.b32  	%r83, %r82, 2047;
	add.s32 	%r84, %r83, -1012;
	mov.b64 	%rd28, %fd9;
	shl.b64 	%rd29, %rd28, %r84;
	setp.eq.s64 	%p8, %rd29, -9223372036854775808;
	{ // callseq 2, 0
	.param .b64 param0;
	st.param.f64 	[param0], %fd9;
	.param .b64 retval0;
	call.uni (retval0), 
	__internal_accurate_pow, 
	(
	param0
	);
	ld.param.f64 	%fd10, [retval0];
	} // callseq 2
	neg.f64 	%fd12, %fd10;
	selp.f64 	%fd13, %fd12, %fd10, %p8;
	selp.f64 	%fd14, %fd13, %fd10, %p3;
	setp.eq.s32 	%p9, %r80, 0;
	selp.f64 	%fd15, 0d3FF0000000000000, %fd14, %p9;
	cvt.rzi.u64.f64 	%rd9, %fd15;
	mul.wide.u32 	%rd31, %r24, 8;
	add.s64 	%rd32, %rd2, %rd31;
	ld.local.u64 	%rd33, [%rd32+8];
	and.b64  	%rd34, %rd9, %rd33;
	setp.ne.s64 	%p10, %rd34, 0;
	@%p10 bra 	$L__BB0_63;
	setp.lt.u16 	%p11, %rs6, 16;
	st.local.v2.u32 	[%rd3], {%r317, %r320};
	st.local.u32 	[%rd3+8], %r321;
	mov.u64 	%rd35, $str$8;
	cvta.global.u64 	%rd36, %rd35;
	add.u64 	%rd37, %SP, 32;
	{ // callseq 3, 0
	.param .b64 param0;
	st.param.b64 	[param0], %rd36;
	.param .b64 param1;
	st.param.b64 	[param1], %rd37;
	.param .b32 retval0;
	call.uni (retval0), 
	vprintf, 
	(
	param0, 
	param1
	);
	ld.param.b32 	%r86, [retval0];
	} // callseq 3
	st.local.v2.u32 	[%rd6+8], {%r11, %r12};
	st.local.v2.u32 	[%rd6+16], {%r9, %r10};
	mul.wide.u32 	%rd38, %r23, 8;
	add.s64 	%rd39, %rd6, %rd38;
	ld.local.u64 	%rd40, [%rd39+8];
	or.b64  	%rd41, %rd8, %rd40;
	st.local.u64 	[%rd39+8], %rd41;
	mul.wide.u32 	%rd42, %r24, 8;
	add.s64 	%rd43, %rd6, %rd42;
	ld.local.u64 	%rd44, [%rd43+8];
	or.b64  	%rd45, %rd9, %rd44;
	st.local.u64 	[%rd43+8], %rd45;
	st.local.v2.u32 	[%rd1], {%r6, %r4};
	mov.u64 	%rd46, $str;
	cvta.global.u64 	%rd47, %rd46;
	add.u64 	%rd48, %SP, 0;
	{ // callseq 4, 0
	.param .b64 param0;
	st.param.b64 	[param0], %rd47;
	.param .b64 param1;
	st.param.b64 	[param1], %rd48;
	.param .b32 retval0;
	call.uni (retval0), 
	vprintf, 
	(
	param0, 
	param1
	);
	ld.param.b32 	%r88, [retval0];
	} // callseq 4
	mov.u64 	%rd49, $str$1;
	cvta.global.u64 	%rd50, %rd49;
	{ // callseq 5, 0
	.param .b64 param0;
	st.param.b64 	[param0], %rd50;
	.param .b64 param1;
	st.param.b64 	[param1], 0;
	.param .b32 retval0;
	call.uni (retval0), 
	vprintf, 
	(
	param0, 
	param1
	);
	ld.param.b32 	%r90, [retval0];
	} // callseq 5
	mov.b32 	%r324, 0;
	@%p11 bra 	$L__BB0_9;
	mov.b32 	%r322, 0;
$L__BB0_8:
	.pragma "nounroll";
	st.local.u32 	[%rd1], %r322;
	mov.u64 	%rd51, $str$2;
	cvta.global.u64 	%rd52, %rd51;
	add.u64 	%rd53, %SP, 0;
	{ // callseq 6, 0
	.param .b64 param0;
	st.param.b64 	[param0], %rd52;
	.param .b64 param1;
	st.param.b64 	[param1], %rd53;
	.param .b32 retval0;
	call.uni (retval0), 
	vprintf, 
	(
	param0, 
	param1
	);
	ld.param.b32 	%r93, [retval0];
	} // callseq 6
	add.s32 	%r95, %r322, 1;
	st.local.u32 	[%rd1], %r95;
	{ // callseq 7, 0
	.param .b64 param0;
	st.param.b64 	[param0], %rd52;
	.param .b64 param1;
	st.param.b64 	[param1], %rd53;
	.param .b32 retval0;
	call.uni (retval0), 
	vprintf, 
	(
	param0, 
	param1
	);
	ld.param.b32 	%r96, [retval0];
	} // callseq 7
	add.s32 	%r98, %r322, 2;
	st.local.u32 	[%rd1], %r98;
	{ // callseq 8, 0
	.param .b64 param0;
	st.param.b64 	[param0], %rd52;
	.param .b64 param1;
	st.param.b64 	[param1], %rd53;
	.param .b32 retval0;
	call.uni (retval0), 
	vprintf, 
	(
	param0, 
	param1
	);
	ld.param.b32 	%r99, [retval0];
	} // callseq 8
	add.s32 	%r101, %r322, 3;
	st.local.u32 	[%rd1], %r101;
	{ // callseq 9, 0
	.param .b64 param0;
	st.param.b64 	[param0], %rd52;
	.param .b64 param1;
	st.param.b64 	[param1], %rd53;
	.param .b32 retval0;
	call.uni (retval0), 
	vprintf, 
	(
	param0, 
	param1
	);
	ld.param.b32 	%r102, [retval0];
	} // callseq 9
	add.s32 	%r104, %r322, 4;
	st.local.u32 	[%rd1], %r104;
	{ // callseq 10, 0
	.param .b64 param0;
	st.param.b64 	[param0], %rd52;
	.param .b64 param1;
	st.param.b64 	[param1], %rd53;
	.param .b32 retval0;
	call.uni (retval0), 
	vprintf, 
	(
	param0, 
	param1
	);
	ld.param.b32 	%r105, [retval0];
	} // callseq 10
	add.s32 	%r107, %r322, 5;
	st.local.u32 	[%rd1], %r107;
	{ // callseq 11, 0
	.param .b64 param0;
	st.param.b64 	[param0], %rd52;
	.param .b64 param1;
	st.param.b64 	[param1], %rd53;
	.param .b32 retval0;
	call.uni (retval0), 
	vprintf, 
	(
	param0, 
	param1
	);
	ld.param.b32 	%r108, [retval0];
	} // callseq 11
	add.s32 	%r110, %r322, 6;
	st.local.u32 	[%rd1], %r110;
	{ // callseq 12, 0
	.param .b64 param0;
	st.param.b64 	[param0], %rd52;
	.param .b64 param1;
	st.param.b64 	[param1], %rd53;
	.param .b32 retval0;
	call.uni (retval0), 
	vprintf, 
	(
	param0, 
	param1
	);
	ld.param.b32 	%r111, [retval0];
	} // callseq 12
	add.s32 	%r113, %r322, 7;
	st.local.u32 	[%rd1], %r113;
	{ // callseq 13, 0
	.param .b64 param0;
	st.param.b64 	[param0], %rd52;
	.param .b64 param1;
	st.param.b64 	[param1], %rd53;
	.param .b32 retval0;
	call.uni (retval0), 
	vprintf, 
	(
	param0, 
	param1
	);
	ld.param.b32 	%r114, [retval0];
	} // callseq 13
	add.s32 	%r116, %r322, 8;
	st.local.u32 	[%rd1], %r116;
	{ // callseq 14, 0
	.param .b64 param0;
	st.param.b64 	[param0], %rd52;
	.param .b64 param1;
	st.param.b64 	[param1], %rd53;
	.param .b32 retval0;
	call.uni (retval0), 
	vprintf, 
	(
	param0, 
	param1
	);
	ld.param.b32 	%r117, [retval0];
	} // callseq 14
	add.s32 	%r119, %r322, 9;
	st.local.u32 	[%rd1], %r119;
	{ // callseq 15, 0
	.param .b64 param0;
	st.param.b64 	[param0], %rd52;
	.param .b64 param1;
	st.param.b64 	[param1], %rd53;
	.param .b32 retval0;
	call.uni (retval0), 
	vprintf, 
	(
	param0, 
	param1
	);
	ld.param.b32 	%r120, [retval0];
	} // callseq 15
	add.s32 	%r122, %r322, 10;
	st.local.u32 	[%rd1], %r122;
	{ // callseq 16, 0
	.param .b64 param0;
	st.param.b64 	[param0], %rd52;
	.param .b64 param1;
	st.param.b64 	[param1], %rd53;
	.param .b32 retval0;
	call.uni (retval0), 
	vprintf, 
	(
	param0, 
	param1
	);
	ld.param.b32 	%r123, [retval0];
	} // callseq 16
	add.s32 	%r125, %r322, 11;
	st.local.u32 	[%rd1], %r125;
	{ // callseq 17, 0
	.param .b64 param0;
	st.param.b64 	[param0], %rd52;
	.param .b64 param1;
	st.param.b64 	[param1], %rd53;
	.param .b32 retval0;
	call.uni (retval0), 
	vprintf, 
	(
	param0, 
	param1
	);
	ld.param.b32 	%r126, [retval0];
	} // callseq 17
	add.s32 	%r128, %r322, 12;
	st.local.u32 	[%rd1], %r128;
	{ // callseq 18, 0
	.param .b64 param0;
	st.param.b64 	[param0], %rd52;
	.param .b64 param1;
	st.param.b64 	[param1], %rd53;
	.param .b32 retval0;
	call.uni (retval0), 
	vprintf, 
	(
	param0, 
	param1
	);
	ld.param.b32 	%r129, [retval0];
	} // callseq 18
	add.s32 	%r131, %r322, 13;
	st.local.u32 	[%rd1], %r131;
	{ // callseq 19, 0
	.param .b64 param0;
	st.param.b64 	[param0], %rd52;
	.param .b64 param1;
	st.param.b64 	[param1], %rd53;
	.param .b32 retval0;
	call.uni (retval0), 
	vprintf, 
	(
	param0, 
	param1
	);
	ld.param.b32 	%r132, [retval0];
	} // callseq 19
	add.s32 	%r134, %r322, 14;
	st.local.u32 	[%rd1], %r134;
	{ // callseq 20, 0
	.param .b64 param0;
	st.param.b64 	[param0], %rd52;
	.param .b64 param1;
	st.param.b64 	[param1], %rd53;
	.param .b32 retval0;
	call.uni (retval0), 
	vprintf, 
	(
	param0, 
	param1
	);
	ld.param.b32 	%r135, [retval0];
	} // callseq 20
	add.s32 	%r137, %r322, 15;
	st.local.u32 	[%rd1], %r137;
	{ // callseq 21, 0
	.param .b64 param0;
	st.param.b64 	[param0], %rd52;
	.param .b64 param1;
	st.param.b64 	[param1], %rd53;
	.param .b32 retval0;
	call.uni (retval0), 
	vprintf, 
	(
	param0, 
	param1
	);
	ld.param.b32 	%r138, [retval0];
	} // callseq 21
	add.s32 	%r322, %r322, 16;
	and.b32  	%r324, %r4, 240;
	setp.ne.s32 	%p12, %r322, %r324;
	@%p12 bra 	$L__BB0_8;
$L__BB0_9:
	and.b32  	%r140, %r4, 15;
	setp.eq.s32 	%p13, %r140, 0;
	@%p13 bra 	$L__BB0_19;
	and.b16  	%rs10, %rs1, 15;
	add.s16 	%rs11, %rs10, -1;
	setp.lt.u16 	%p14, %rs11, 7;
	@%p14 bra 	$L__BB0_12;
	st.local.u32 	[%rd1], %r324;
	mov.u64 	%rd54, $str$2;
	cvta.global.u64 	%rd55, %rd54;
	add.u64 	%rd56, %SP, 0;
	{ // callseq 22, 0
	.param .b64 param0;
	st.param.b64 	[param0], %rd55;
	.param .b64 param1;
	st.param.b64 	[param1], %rd56;
	.param .b32 retval0;
	call.uni (retval0), 
	vprintf, 
	(
	param0, 
	param1
	);
	ld.param.b32 	%r141, [retval0];
	} // callseq 22
	add.s32 	%r143, %r324, 1;
	st.local.u32 	[%rd1], %r143;
	{ // callseq 23, 0
	.param .b64 param0;
	st.param.b64 	[param0], %rd55;
	.param .b64 param1;
	st.param.b64 	[param1], %rd56;
	.param .b32 retval0;
	call.uni (retval0), 
	vprintf, 
	(
	param0, 
	param1
	);
	ld.param.b32 	%r144, [retval0];
	} // callseq 23
	add.s32 	%r146, %r324, 2;
	st.local.u32 	[%rd1], %r146;
	{ // callseq 24, 0
	.param .b64 param0;
	st.param.b64 	[param0], %rd55;
	.param .b64 param1;
	st.param.b64 	[param1], %rd56;
	.param .b32 retval0;
	call.uni (retval0), 
	vprintf, 
	(
	param0, 
	param1
	);
	ld.param.b32 	%r147, [retval0];
	} // callseq 24
	add.s32 	%r149, %r324, 3;
	st.local.u32 	[%rd1], %r149;
	{ // callseq 25, 0
	.param .b64 param0;
	st.param.b64 	[param0], %rd55;
	.param .b64 param1;
	st.param.b64 	[param1], %rd56;
	.param .b32 retval0;
	call.uni (retval0), 
	vprintf, 
	(
	param0, 
	param1
	);
	ld.param.b32 	%r150, [retval0];
	} // callseq 25
	add.s32 	%r152, %r324, 4;
	st.local.u32 	[%rd1], %r152;
	{ // callseq 26, 0
	.param .b64 param0;
	st.param.b64 	[param0], %rd55;
	.param .b64 param1;
	st.param.b64 	[param1], %rd56;
	.param .b32 retval0;
	call.uni (retval0), 
	vprintf, 
	(
	param0, 
	param1
	);
	ld.param.b32 	%r153, [retval0];
	} // callseq 26
	add.s32 	%r155, %r324, 5;
	st.local.u32 	[%rd1], %r155;
	{ // callseq 27, 0
	.param .b64 param0;
	st.param.b64 	[param0], %rd55;
	.param .b64 param1;
	st.param.b64 	[param1], %rd56;
	.param .b32 retval0;
	call.uni (retval0), 
	vprintf, 
	(
	param0, 
	param1
	);
	ld.param.b32 	%r156, [retval0];
	} // callseq 27
	add.s32 	%r158, %r324, 6;
	st.local.u32 	[%rd1], %r158;
	{ // callseq 28, 0
	.param .b64 param0;
	st.param.b64 	[param0], %rd55;
	.param .b64 param1;
	st.param.b64 	[param1], %rd56;
	.param .b32 retval0;
	call.uni (retval0), 
	vprintf, 
	(
	param0, 
	param1
	);
	ld.param.b32 	%r159, [retval0];
	} // callseq 28
	add.s32 	%r161, %r324, 7;
	st.local.u32 	[%rd1], %r161;
	{ // callseq 29, 0
	.param .b64 param0;
	st.param.b64 	[param0], %rd55;
	.param .b64 param1;
	st.param.b64 	[param1], %rd56;
	.param .b32 retval0;
	call.uni (retval0), 
	vprintf, 
	(
	param0, 
	param1
	);
	ld.param.b32 	%r162, [retval0];
	} // callseq 29
	add.s32 	%r324, %r324, 8;
$L__BB0_12:
	setp.eq.s16 	%p15, %rs3, 0;
	@%p15 bra 	$L__BB0_19;
	add.s16 	%rs12, %rs3, -1;
	setp.lt.u16 	%p16, %rs12, 3;
	@%p16 bra 	$L__BB0_15;
	st.local.u32 	[%rd1], %r324;
	mov.u64 	%rd57, $str$2;
	cvta.global.u64 	%rd58, %rd57;
	add.u64 	%rd59, %SP, 0;
	{ // callseq 30, 0
	.param .b64 param0;
	st.param.b64 	[param0], %rd58;
	.param .b64 param1;
	st.param.b64 	[param1], %rd59;
	.param .b32 retval0;
	call.uni (retval0), 
	vprintf, 
	(
	param0, 
	param1
	);
	ld.param.b32 	%r164, [retval0];
	} // callseq 30
	add.s32 	%r166, %r324, 1;
	st.local.u32 	[%rd1], %r166;
	{ // callseq 31, 0
	.param .b64 param0;
	st.param.b64 	[param0], %rd58;
	.param .b64 param1;
	st.param.b64 	[param1], %rd59;
	.param .b32 retval0;
	call.uni (retval0), 
	vprintf, 
	(
	param0, 
	param1
	);
	ld.param.b32 	%r167, [retval0];
	} // callseq 31
	add.s32 	%r169, %r324, 2;
	st.local.u32 	[%rd1], %r169;
	{ // callseq 32, 0
	.param .b64 param0;
	st.param.b64 	[param0], %rd58;
	.param .b64 param1;
	st.param.b64 	[param1], %rd59;
	.param .b32 retval0;
	call.uni (retval0), 
	vprintf, 
	(
	param0, 
	param1
	);
	ld.param.b32 	%r170, [retval0];
	} // callseq 32
	add.s32 	%r172, %r324, 3;
	st.local.u32 	[%rd1], %r172;
	{ // callseq 33, 0
	.param .b64 param0;
	st.param.b64 	[param0], %rd58;
	.param .b64 param1;
	st.param.b64 	[param1], %rd59;
	.param .b32 retval0;
	call.uni (retval0), 
	vprintf, 
	(
	param0, 
	param1
	);
	ld.param.b32 	%r173, [retval0];
	} // callseq 33
	add.s32 	%r324, %r324, 4;
$L__BB0_15:
	and.b16  	%rs4, %rs1, 3;
	setp.eq.s16 	%p17, %rs4, 0;
	@%p17 bra 	$L__BB0_19;
	setp.eq.s16 	%p18, %rs4, 1;
	st.local.u32 	[%rd1], %r324;
	mov.u64 	%rd60, $str$2;
	cvta.global.u64 	%rd61, %rd60;
	add.u64 	%rd62, %SP, 0;
	{ // callseq 34, 0
	.param .b64 param0;
	st.param.b64 	[param0], %rd61;
	.param .b64 param1;
	st.param.b64 	[param1], %rd62;
	.param .b32 retval0;
	call.uni (retval0), 
	vprintf, 
	(
	param0, 
	param1
	);
	ld.param.b32 	%r175, [retval0];
	} // callseq 34
	@%p18 bra 	$L__BB0_19;
	setp.eq.s16 	%p19, %rs4, 2;
	add.s32 	%r177, %r324, 1;
	st.local.u32 	[%rd1], %r177;
	cvta.global.u64 	%rd64, %rd60;
	{ // callseq 35, 0
	.param .b64 param0;
	st.param.b64 	[param0], %rd64;
	.param .b64 param1;
	st.param.b64 	[param1], %rd62;
	.param .b32 retval0;
	call.uni (retval0), 
	vprintf, 
	(
	param0, 
	param1
	);
	ld.param.b32 	%r178, [retval0];
	} // callseq 35
	@%p19 bra 	$L__BB0_19;
	add.s32 	%r180, %r324, 2;
	st.local.u32 	[%rd1], %r180;
	cvta.global.u64 	%rd67, %rd60;
	{ // callseq 36, 0
	.param .b64 param0;
	st.param.b64 	[param0], %rd67;
	.param .b64 param1;
	st.param.b64 	[param1], %rd62;
	.param .b32 retval0;
	call.uni (retval0), 
	vprintf, 
	(
	param0, 
	param1
	);
	ld.param.b32 	%r181, [retval0];
	} // callseq 36
$L__BB0_19:
	mov.u64 	%rd69, $str$3;
	cvta.global.u64 	%rd70, %rd69;
	{ // callseq 37, 0
	.param .b64 param0;
	st.param.b64 	[param0], %rd70;
	.param .b64 param1;
	st.param.b64 	[param1], 0;
	.param .b32 retval0;
	call.uni (retval0), 
	vprintf, 
	(
	param0, 
	param1
	);
	ld.param.b32 	%r184, [retval0];
	} // callseq 37
	mov.b32 	%r326, 0;
$L__BB0_20:
	setp.lt.u16 	%p20, %rs6, 4;
	st.local.u32 	[%rd1], %r326;
	mov.u64 	%rd71, $str$4;
	cvta.global.u64 	%rd72, %rd71;
	add.u64 	%rd73, %SP, 0;
	{ // callseq 38, 0
	.param .b64 param0;
	st.param.b64 	[param0], %rd72;
	.param .b64 param1;
	st.param.b64 	[param1], %rd73;
	.param .b32 retval0;
	call.uni (retval0), 
	vprintf, 
	(
	param0, 
	param1
	);
	ld.param.b32 	%r187, [retval0];
	} // callseq 38
	mul.lo.s32 	%r34, %r326, %r4;
	mov.b32 	%r329, 0;
	@%p20 bra 	$L__BB0_48;
	mov.b32 	%r327, 0;
$L__BB0_22:
	.pragma "nounroll";
	setp.lt.s32 	%p21, %r5, 0;
	add.s32 	%r36, %r34, %r327;
	shr.u32 	%r190, %r36, 6;
	and.b32  	%r191, %r36, 63;
	cvt.rn.f64.u32 	%fd16, %r191;
	{
	.reg .b32 %temp; 
	mov.b64 	{%temp, %r192}, %fd16;
	}
	shr.u32 	%r193, %r192, 20;
	and.b32  	%r194, %r193, 2047;
	add.s32 	%r195, %r194, -1012;
	mov.b64 	%rd74, %fd16;
	shl.b64 	%rd75, %rd74, %r195;
	setp.eq.s64 	%p22, %rd75, -9223372036854775808;
	{ // callseq 39, 0
	.param .b64 param0;
	st.param.f64 	[param0], %fd16;
	.param .b64 retval0;
	call.uni (retval0), 
	__internal_accurate_pow, 
	(
	param0
	);
	ld.param.f64 	%fd17, [retval0];
	} // callseq 39
	neg.f64 	%fd19, %fd17;
	selp.f64 	%fd20, %fd19, %fd17, %p22;
	selp.f64 	%fd21, %fd20, %fd17, %p21;
	setp.eq.s32 	%p23, %r191, 0;
	selp.f64 	%fd22, 0d3FF0000000000000, %fd21, %p23;
	cvt.rzi.u64.f64 	%rd77, %fd22;
	mul.wide.u32 	%rd78, %r190, 8;
	add.s64 	%rd79, %rd6, %rd78;
	ld.local.u64 	%rd80, [%rd79+8];
	and.b64  	%rd81, %rd77, %rd80;
	setp.eq.s64 	%p24, %rd81, 0;
	@%p24 bra 	$L__BB0_37;
	mov.u64 	%rd82, $str$5;
	cvta.global.u64 	%rd83, %rd82;
	{ // callseq 40, 0
	.param .b64 param0;
	st.param.b64 	[param0], %rd83;
	.param .b64 param1;
	st.param.b64 	[param1], 0;
	.param .b32 retval0;
	call.uni (retval0), 
	vprintf, 
	(
	param0, 
	param1
	);
	ld.param.b32 	%r196, [retval0];
	} // callseq 40
	bra.uni 	$L__BB0_38;
$L__BB0_24:
	setp.ge.s32 	%p57, %r321, %r61;
	@%p57 bra 	$L__BB0_36;
	ld.param.u64 	%rd180, [_Z11next_boardsP5BoardS0_i_param_1];
	cvta.to.global.u64 	%rd7, %rd180;
	sub.s32 	%r16, %r61, %r321;
	and.b32  	%r17, %r16, 7;
	sub.s32 	%r269, %r321, %r61;
	setp.gt.u32 	%p58, %r269, -8;
	@%p58 bra 	$L__BB0_28;
	add.s32 	%r270, %r1, %r321;
	add.s32 	%r333, %r270, %r2;
	and.b32  	%r271, %r16, -8;
	neg.s32 	%r332, %r271;
	mov.u64 	%rd160, $str$9;
	add.u64 	%rd162, %SP, 32;
$L__BB0_27:
	.pragma "nounroll";
	st.local.u32 	[%rd3], %r321;
	cvta.global.u64 	%rd161, %rd160;
	{ // callseq 61, 0
	.param .b64 param0;
	st.param.b64 	[param0], %rd161;
	.param .b64 param1;
	st.param.b64 	[param1], %rd162;
	.param .b32 retval0;
	call.uni (retval0), 
	vprintf, 
	(
	param0, 
	param1
	);
	ld.param.b32 	%r272, [retval0];
	} // callseq 61
	mul.wide.s32 	%rd163, %r333, 24;
	add.s64 	%rd164, %rd7, %rd163;
	mov.b16 	%rs16, 0;
	st.global.u8 	[%rd164], %rs16;
	add.s32 	%r274, %r321, 1;
	st.local.u32 	[%rd3], %r274;
	{ // callseq 62, 0
	.param .b64 param0;
	st.param.b64 	[param0], %rd161;
	.param .b64 param1;
	st.param.b64 	[param1], %rd162;
	.param .b32 retval0;
	call.uni (retval0), 
	vprintf, 
	(
	param0, 
	param1
	);
	ld.param.b32 	%r275, [retval0];
	} // callseq 62
	st.global.u8 	[%rd164+24], %rs16;
	add.s32 	%r277, %r321, 2;
	st.local.u32 	[%rd3], %r277;
	{ // callseq 63, 0
	.param .b64 param0;
	st.param.b64 	[param0], %rd161;
	.param .b64 param1;
	st.param.b64 	[param1], %rd162;
	.param .b32 retval0;
	call.uni (retval0), 
	vprintf, 
	(
	param0, 
	param1
	);
	ld.param.b32 	%r278, [retval0];
	} // callseq 63
	st.global.u8 	[%rd164+48], %rs16;
	add.s32 	%r280, %r321, 3;
	st.local.u32 	[%rd3], %r280;
	{ // callseq 64, 0
	.param .b64 param0;
	st.param.b64 	[param0], %rd161;
	.param .b64 param1;
	st.param.b64 	[param1], %rd162;
	.param .b32 retval0;
	call.uni (retval0), 
	vprintf, 
	(
	param0, 
	param1
	);
	ld.param.b32 	%r281, [retval0];
	} // callseq 64
	st.global.u8 	[%rd164+72], %rs16;
	add.s32 	%r283, %r321, 4;
	st.local.u32 	[%rd3], %r283;
	{ // callseq 65, 0
	.param .b64 param0;
	st.param.b64 	[param0], %rd161;
	.param .b64 param1;
	st.param.b64 	[param1], %rd162;
	.param .b32 retval0;
	call.uni (retval0), 
	vprintf, 
	(
	param0, 
	param1
	);
	ld.param.b32 	%r284, [retval0];
	} // callseq 65
	st.global.u8 	[%rd164+96], %rs16;
	add.s32 	%r286, %r321, 5;
	st.local.u32 	[%rd3], %r286;
	{ // callseq 66, 0
	.param .b64 param0;
	st.param.b64 	[param0], %rd161;
	.param .b64 param1;
	st.param.b64 	[param1], %rd162;
	.param .b32 retval0;
	call.uni (retval0), 
	vprintf, 
	(
	param0, 
	param1
	);
	ld.param.b32 	%r287, [retval0];
	} // callseq 66
	st.global.u8 	[%rd164+120], %rs16;
	add.s32 	%r289, %r321, 6;
	st.local.u32 	[%rd3], %r289;
	{ // callseq 67, 0
	.param .b64 param0;
	st.param.b64 	[param0], %rd161;
	.param .b64 param1;
	st.param.b64 	[param1], %rd162;
	.param .b32 retval0;
	call.uni (retval0), 
	vprintf, 
	(
	param0, 
	param1
	);
	ld.param.b32 	%r290, [retval0];
	} // callseq 67
	st.global.u8 	[%rd164+144], %rs16;
	add.s32 	%r292, %r321, 7;
	st.local.u32 	[%rd3], %r292;
	{ // callseq 68, 0
	.param .b64 param0;
	st.param.b64 	[param0], %rd161;
	.param .b64 param1;
	st.param.b64 	[param1], %rd162;
	.param .b32 retval0;
	call.uni (retval0), 
	vprintf, 
	(
	param0, 
	param1
	);
	ld.param.b32 	%r293, [retval0];
	} // callseq 68
	st.global.u8 	[%rd164+168], %rs16;
	add.s32 	%r321, %r321, 8;
	add.s32 	%r333, %r333, 8;
	add.s32 	%r332, %r332, 8;
	setp.ne.s32 	%p59, %r332, 0;
	@%p59 bra 	$L__BB0_27;
$L__BB0_28:
	setp.eq.s32 	%p60, %r17, 0;
	@%p60 bra 	$L__BB0_36;
	and.b32  	%r56, %r16, 3;
	setp.lt.u32 	%p61, %r17, 4;
	@%p61 bra 	$L__BB0_31;
	st.local.u32 	[%rd3], %r321;
	mov.u64 	%rd165, $str$9;
	cvta.global.u64 	%rd166, %rd165;
	add.u64 	%rd167, %SP, 32;
	{ // callseq 69, 0
	.param .b64 param0;
	st.param.b64 	[param0], %rd166;
	.param .b64 param1;
	st.param.b64 	[param1], %rd167;
	.param .b32 retval0;
	call.uni (retval0), 
	vprintf, 
	(
	param0, 
	param1
	);
	ld.param.b32 	%r295, [retval0];
	} // callseq 69
	add.s32 	%r297, %r321, %r3;
	mul.wide.s32 	%rd168, %r297, 24;
	add.s64 	%rd169, %rd7, %rd168;
	mov.b16 	%rs17, 0;
	st.global.u8 	[%rd169], %rs17;
	add.s32 	%r298, %r321, 1;
	st.local.u32 	[%rd3], %r298;
	{ // callseq 70, 0
	.param .b64 param0;
	st.param.b64 	[param0], %rd166;
	.param .b64 param1;
	st.param.b64 	[param1], %rd167;
	.param .b32 retval0;
	call.uni (retval0), 
	vprintf, 
	(
	param0, 
	param1
	);
	ld.param.b32 	%r299, [retval0];
	} // callseq 70
	st.global.u8 	[%rd169+24], %rs17;
	add.s32 	%r301, %r321, 2;
	st.local.u32 	[%rd3], %r301;
	{ // callseq 71, 0
	.param .b64 param0;
	st.param.b64 	[param0], %rd166;
	.param .b64 param1;
	st.param.b64 	[param1], %rd167;
	.param .b32 retval0;
	call.uni (retval0), 
	vprintf, 
	(
	param0, 
	param1
	);
	ld.param.b32 	%r302, [retval0];
	} // callseq 71
	st.global.u8 	[%rd169+48], %rs17;
	add.s32 	%r304, %r321, 3;
	st.local.u32 	[%rd3], %r304;
	{ // callseq 72, 0
	.param .b64 param0;
	st.param.b64 	[param0], %rd166;
	.param .b64 param1;
	st.param.b64 	[param1], %rd167;
	.param .b32 retval0;
	call.uni (retval0), 
	vprintf, 
	(
	param0, 
	param1
	);
	ld.param.b32 	%r305, [retval0];
	} // callseq 72
	st.global.u8 	[%rd169+72], %rs17;
	add.s32 	%r321, %r321, 4;
$L__BB0_31:
	setp.eq.s32 	%p62, %r56, 0;
	@%p62 bra 	$L__BB0_36;
	setp.eq.s32 	%p63, %r56, 1;
	@%p63 bra 	$L__BB0_34;
	st.local.u32 	[%rd3], %r321;
	mov.u64 	%rd170, $str$9;
	cvta.global.u64 	%rd171, %rd170;
	add.u64 	%rd172, %SP, 32;
	{ // callseq 73, 0
	.param .b64 param0;
	st.param.b64 	[param0], %rd171;
	.param .b64 param1;
	st.param.b64 	[param1], %rd172;
	.param .b32 retval0;
	call.uni (retval0), 
	vprintf, 
	(
	param0, 
	param1
	);
	ld.param.b32 	%r307, [retval0];
	} // callseq 73
	add.s32 	%r309, %r321, %r3;
	mul.wide.s32 	%rd173, %r309, 24;
	add.s64 	%rd174, %rd7, %rd173;
	mov.b16 	%rs18, 0;
	st.global.u8 	[%rd174], %rs18;
	add.s32 	%r310, %r321, 1;
	st.local.u32 	[%rd3], %r310;
	{ // callseq 74, 0
	.param .b64 param0;
	st.param.b64 	[param0], %rd171;
	.param .b64 param1;
	st.param.b64 	[param1], %rd172;
	.param .b32 retval0;
	call.uni (retval0), 
	vprintf, 
	(
	param0, 
	param1
	);
	ld.param.b32 	%r311, [retval0];
	} // callseq 74
	st.global.u8 	[%rd174+24], %rs18;
	add.s32 	%r321, %r321, 2;
$L__BB0_34:
	and.b32  	%r313, %r16, 1;
	setp.eq.b32 	%p64, %r313, 1;
	not.pred 	%p65, %p64;
	@%p65 bra 	$L__BB0_36;
	st.local.u32 	[%rd3], %r321;
	mov.u64 	%rd175, $str$9;
	cvta.global.u64 	%rd176, %rd175;
	add.u64 	%rd177, %SP, 32;
	{ // callseq 75, 0
	.param .b64 param0;
	st.param.b64 	[param0], %rd176;
	.param .b64 param1;
	st.param.b64 	[param1], %rd177;
	.param .b32 retval0;
	call.uni (retval0), 
	vprintf, 
	(
	param0, 
	param1
	);
	ld.param.b32 	%r314, [retval0];
	} // callseq 75
	add.s32 	%r316, %r321, %r3;
	mul.wide.s32 	%rd178, %r316, 24;
	add.s64 	%rd179, %rd7, %rd178;
	mov.b16 	%rs19, 0;
	st.global.u8 	[%rd179], %rs19;
$L__BB0_36:
	ret;
$L__BB0_37:
	mov.u64 	%rd84, $str$6;
	cvta.global.u64 	%rd85, %rd84;
	{ // callseq 41, 0
	.param .b64 param0;
	st.param.b64 	[param0], %rd85;
	.param .b64 param1;
	st.param.b64 	[param1], 0;
	.param .b32 retval0;
	call.uni (retval0), 
	vprintf, 
	(
	param0, 
	param1
	);
	ld.param.b32 	%r198, [retval0];
	} // callseq 41
$L__BB0_38:
	add.s32 	%r200, %r36, 1;
	shr.u32 	%r201, %r200, 6;
	and.b32  	%r202, %r200, 63;
	cvt.rn.f64.u32 	%fd23, %r202;
	{
	.reg .b32 %temp; 
	mov.b64 	{%temp, %r203}, %fd23;
	}
	shr.u32 	%r204, %r203, 20;
	and.b32  	%r205, %r204, 2047;
	add.s32 	%r206, %r205, -1012;
	mov.b64 	%rd86, %fd23;
	shl.b64 	%rd87, %rd86, %r206;
	setp.eq.s64 	%p26, %rd87, -9223372036854775808;
	{ // callseq 42, 0
	.param .b64 param0;
	st.param.f64 	[param0], %fd23;
	.param .b64 retval0;
	call.uni (retval0), 
	__internal_accurate_pow, 
	(
	param0
	);
	ld.param.f64 	%fd24, [retval0];
	} // callseq 42
	neg.f64 	%fd26, %fd24;
	selp.f64 	%fd27, %fd26, %fd24, %p26;
	selp.f64 	%fd28, %fd27, %fd24, %p21;
	setp.eq.s32 	%p27, %r202, 0;
	selp.f64 	%fd29, 0d3FF0000000000000, %fd28, %p27;
	cvt.rzi.u64.f64 	%rd89, %fd29;
	mul.wide.u32 	%rd90, %r201, 8;
	add.s64 	%rd91, %rd6, %rd90;
	ld.local.u64 	%rd92, [%rd91+8];
	and.b64  	%rd93, %rd89, %rd92;
	setp.eq.s64 	%p28, %rd93, 0;
	@%p28 bra 	$L__BB0_40;
	mov.u64 	%rd94, $str$5;
	cvta.global.u64 	%rd95, %rd94;
	{ // callseq 43, 0
	.param .b64 param0;
	st.param.b64 	[param0], %rd95;
	.param .b64 param1;
	st.param.b64 	[param1], 0;
	.param .b32 retval0;
	call.uni (retval0), 
	vprintf, 
	(
	param0, 
	param1
	);
	ld.param.b32 	%r207, [retval0];
	} // callseq 43
	bra.uni 	$L__BB0_41;
$L__BB0_40:
	mov.u64 	%rd96, $str$6;
	cvta.global.u64 	%rd97, %rd96;
	{ // callseq 44, 0
	.param .b64 param0;
	st.param.b64 	[param0], %rd97;
	.param .b64 param1;
	st.param.b64 	[param1], 0;
	.param .b32 retval0;
	call.uni (retval0), 
	vprintf, 
	(
	param0, 
	param1
	);
	ld.param.b32 	%r209, [retval0];
	} // callseq 44
$L__BB0_41:
	add.s32 	%r211, %r36, 2;
	shr.u32 	%r212, %r211, 6;
	and.b32  	%r213, %r211, 63;
	cvt.rn.f64.u32 	%fd30, %r213;
	{
	.reg .b32 %temp; 
	mov.b64 	{%temp, %r214}, %fd30;
	}
	shr.u32 	%r215, %r214, 20;
	and.b32  	%r216, %r215, 2047;
	add.s32 	%r217, %r216, -1012;
	mov.b64 	%rd98, %fd30;
	shl.b64 	%rd99, %rd98, %r217;
	setp.eq.s64 	%p30, %rd99, -9223372036854775808;
	{ // callseq 45, 0
	.param .b64 param0;
	st.param.f64 	[param0], %fd30;
	.param .b64 retval0;
	call.uni (retval0), 
	__internal_accurate_pow, 
	(
	param0
	);
	ld.param.f64 	%fd31, [retval0];
	} // callseq 45
	neg.f64 	%fd33, %fd31;
	selp.f64 	%fd34, %fd33, %fd31, %p30;
	selp.f64 	%fd35, %fd34, %fd31, %p21;
	setp.eq.s32 	%p31, %r213, 0;
	selp.f64 	%fd36, 0d3FF0000000000000, %fd35, %p31;
	cvt.rzi.u64.f64 	%rd101, %fd36;
	mul.wide.u32 	%rd102, %r212, 8;
	add.s64 	%rd103, %rd6, %rd102;
	ld.local.u64 	%rd104, [%rd103+8];
	and.b64  	%rd105, %rd101, %rd104;
	setp.eq.s64 	%p32, %rd105, 0;
	@%p32 bra 	$L__BB0_43;
	mov.u64 	%rd106, $str$5;
	cvta.global.u64 	%rd107, %rd106;
	{ // callseq 46, 0
	.param .b64 param0;
	st.param.b64 	[param0], %rd107;
	.param .b64 param1;
	st.param.b64 	[param1], 0;
	.param .b32 retval0;
	call.uni (retval0), 
	vprintf, 
	(
	param0, 
	param1
	);
	ld.param.b32 	%r218, [retval0];
	} // callseq 46
	bra.uni 	$L__BB0_44;
$L__BB0_43:
	mov.u64 	%rd108, $str$6;
	cvta.global.u64 	%rd109, %rd108;
	{ // callseq 47, 0
	.param .b64 param0;
	st.param.b64 	[param0], %rd109;
	.param .b64 param1;
	st.param.b64 	[param1], 0;
	.param .b32 retval0;
	call.uni (retval0), 
	vprintf, 
	(
	param0, 
	param1
	);
	ld.param.b32 	%r220, [retval0];
	} // callseq 47
$L__BB0_44:
	add.s32 	%r222, %r36, 3;
	shr.u32 	%r223, %r222, 6;
	and.b32  	%r224, %r222, 63;
	cvt.rn.f64.u32 	%fd37, %r224;
	{
	.reg .b32 %temp; 
	mov.b64 	{%temp, %r225}, %fd37;
	}
	shr.u32 	%r226, %r225, 20;
	and.b32  	%r227, %r226, 2047;
	add.s32 	%r228, %r227, -1012;
	mov.b64 	%rd110, %fd37;
	shl.b64 	%rd111, %rd110, %r228;
	setp.eq.s64 	%p34, %rd111, -9223372036854775808;
	{ // callseq 48, 0
	.param .b64 param0;
	st.param.f64 	[param0], %fd37;
	.param .b64 retval0;
	call.uni (retval0), 
	__internal_accurate_pow, 
	(
	param0
	);
	ld.param.f64 	%fd38, [retval0];
	} // callseq 48
	neg.f64 	%fd40, %fd38;
	selp.f64 	%fd41, %fd40, %fd38, %p34;
	selp.f64 	%fd42, %fd41, %fd38, %p21;
	setp.eq.s32 	%p35, %r224, 0;
	selp.f64 	%fd43, 0d3FF0000000000000, %fd42, %p35;
	cvt.rzi.u64.f64 	%rd113, %fd43;
	mul.wide.u32 	%rd114, %r223, 8;
	add.s64 	%rd115, %rd6, %rd114;
	ld.local.u64 	%rd116, [%rd115+8];
	and.b64  	%rd117, %rd113, %rd116;
	setp.eq.s64 	%p36, %rd117, 0;
	@%p36 bra 	$L__BB0_46;
	mov.u64 	%rd118, $str$5;
	cvta.global.u64 	%rd119, %rd118;
	{ // callseq 49, 0
	.param .b64 param0;
	st.param.b64 	[param0], %rd119;
	.param .b64 param1;
	st.param.b64 	[param1], 0;
	.param .b32 retval0;
	call.uni (retval0), 
	vprintf, 
	(
	param0, 
	param1
	);
	ld.param.b32 	%r229, [retval0];
	} // callseq 49
	bra.uni 	$L__BB0_47;
$L__BB0_46:
	mov.u64 	%rd120, $str$6;
	cvta.global.u64 	%rd121, %rd120;
	{ // callseq 50, 0
	.param .b64 param0;
	st.param.b64 	[param0], %rd121;
	.param .b64 param1;
	st.param.b64 	[param1], 0;
	.param .b32 retval0;
	call.uni (retval0), 
	vprintf, 
	(
	param0, 
	param1
	);
	ld.param.b32 	%r231, [retval0];
	} // callseq 50
$L__BB0_47:
	add.s32 	%r327, %r327, 4;
	setp.ne.s32 	%p37, %r327, %r8;
	mov.u32 	%r329, %r8;
	@%p37 bra 	$L__BB0_22;
$L__BB0_48:
	and.b32  	%r233, %r4, 3;
	setp.eq.s32 	%p38, %r233, 0;
	@%p38 bra 	$L__BB0_61;
	setp.eq.s16 	%p39, %rs14, 1;
	@%p39 bra 	$L__BB0_57;
	setp.lt.s32 	%p40, %r5, 0;
	add.s32 	%r39, %r34, %r329;
	shr.u32 	%r234, %r39, 6;
	and.b32  	%r235, %r39, 63;
	cvt.rn.f64.u32 	%fd44, %r235;
	{
	.reg .b32 %temp; 
	mov.b64 	{%temp, %r236}, %fd44;
	}
	shr.u32 	%r237, %r236, 20;
	and.b32  	%r238, %r237, 2047;
	add.s32 	%r239, %r238, -1012;
	mov.b64 	%rd122, %fd44;
	shl.b64 	%rd123, %rd122, %r239;
	setp.eq.s64 	%p41, %rd123, -9223372036854775808;
	{ // callseq 51, 0
	.param .b64 param0;
	st.param.f64 	[param0], %fd44;
	.param .b64 retval0;
	call.uni (retval0), 
	__internal_accurate_pow, 
	(
	param0
	);
	ld.param.f64 	%fd45, [retval0];
	} // callseq 51
	neg.f64 	%fd47, %fd45;
	selp.f64 	%fd48, %fd47, %fd45, %p41;
	selp.f64 	%fd49, %fd48, %fd45, %p40;
	setp.eq.s32 	%p42, %r235, 0;
	selp.f64 	%fd50, 0d3FF0000000000000, %fd49, %p42;
	cvt.rzi.u64.f64 	%rd125, %fd50;
	mul.wide.u32 	%rd126, %r234, 8;
	add.s64 	%rd127, %rd6, %rd126;
	ld.local.u64 	%rd128, [%rd127+8];
	and.b64  	%rd129, %rd125, %rd128;
	setp.eq.s64 	%p43, %rd129, 0;
	@%p43 bra 	$L__BB0_52;
	mov.u64 	%rd130, $str$5;
	cvta.global.u64 	%rd131, %rd130;
	{ // callseq 52, 0
	.param .b64 param0;
	st.param.b64 	[param0], %rd131;
	.param .b64 param1;
	st.param.b64 	[param1], 0;
	.param .b32 retval0;
	call.uni (retval0), 
	vprintf, 
	(
	param0, 
	param1
	);
	ld.param.b32 	%r240, [retval0];
	} // callseq 52
	bra.uni 	$L__BB0_53;
$L__BB0_52:
	mov.u64 	%rd132, $str$6;
	cvta.global.u64 	%rd133, %rd132;
	{ // callseq 53, 0
	.param .b64 param0;
	st.param.b64 	[param0], %rd133;
	.param .b64 param1;
	st.param.b64 	[param1], 0;
	.param .b32 retval0;
	call.uni (retval0), 
	vprintf, 
	(
	param0, 
	param1
	);
	ld.param.b32 	%r242, [retval0];
	} // callseq 53
$L__BB0_53:
	add.s32 	%r244, %r39, 1;
	shr.u32 	%r245, %r244, 6;
	and.b32  	%r246, %r244, 63;
	cvt.rn.f64.u32 	%fd51, %r246;
	{
	.reg .b32 %temp; 
	mov.b64 	{%temp, %r247}, %fd51;
	}
	shr.u32 	%r248, %r247, 20;
	and.b32  	%r249, %r248, 2047;
	add.s32 	%r250, %r249, -1012;
	mov.b64 	%rd134, %fd51;
	shl.b64 	%rd135, %rd134, %r250;
	setp.eq.s64 	%p45, %rd135, -9223372036854775808;
	{ // callseq 54, 0
	.param .b64 param0;
	st.param.f64 	[param0], %fd51;
	.param .b64 retval0;
	call.uni (retval0), 
	__internal_accurate_pow, 
	(
	param0
	);
	ld.param.f64 	%fd52, [retval0];
	} // callseq 54
	neg.f64 	%fd54, %fd52;
	selp.f64 	%fd55, %fd54, %fd52, %p45;
	selp.f64 	%fd56, %fd55, %fd52, %p40;
	setp.eq.s32 	%p46, %r246, 0;
	selp.f64 	%fd57, 0d3FF0000000000000, %fd56, %p46;
	cvt.rzi.u64.f64 	%rd137, %fd57;
	mul.wide.u32 	%rd138, %r245, 8;
	add.s64 	%rd139, %rd6, %rd138;
	ld.local.u64 	%rd140, [%rd139+8];
	and.b64  	%rd141, %rd137, %rd140;
	setp.eq.s64 	%p47, %rd141, 0;
	@%p47 bra 	$L__BB0_55;
	mov.u64 	%rd142, $str$5;
	cvta.global.u64 	%rd143, %rd142;
	{ // callseq 55, 0
	.param .b64 param0;
	st.param.b64 	[param0], %rd143;
	.param .b64 param1;
	st.param.b64 	[param1], 0;
	.param .b32 retval0;
	call.uni (retval0), 
	vprintf, 
	(
	param0, 
	param1
	);
	ld.param.b32 	%r251, [retval0];
	} // callseq 55
	bra.uni 	$L__BB0_56;
$L__BB0_55:
	mov.u64 	%rd144, $str$6;
	cvta.global.u64 	%rd145, %rd144;
	{ // callseq 56, 0
	.param .b64 param0;
	st.param.b64 	[param0], %rd145;
	.param .b64 param1;
	st.param.b64 	[param1], 0;
	.param .b32 retval0;
	call.uni (retval0), 
	vprintf, 
	(
	param0, 
	param1
	);
	ld.param.b32 	%r253, [retval0];
	} // callseq 56
$L__BB0_56:
	add.s32 	%r329, %r329, 2;
$L__BB0_57:
	and.b16  	%rs15, %rs1, 1;
	setp.eq.b16 	%p48, %rs15, 1;
	not.pred 	%p49, %p48;
	@%p49 bra 	$L__BB0_61;
	setp.lt.s32 	%p50, %r5, 0;
	add.s32 	%r255, %r34, %r329;
	shr.u32 	%r256, %r255, 6;
	and.b32  	%r257, %r255, 63;
	cvt.rn.f64.u32 	%fd58, %r257;
	{
	.reg .b32 %temp; 
	mov.b64 	{%temp, %r258}, %fd58;
	}
	shr.u32 	%r259, %r258, 20;
	and.b32  	%r260, %r259, 2047;
	add.s32 	%r261, %r260, -1012;
	mov.b64 	%rd146, %fd58;
	shl.b64 	%rd147, %rd146, %r261;
	setp.eq.s64 	%p51, %rd147, -9223372036854775808;
	{ // callseq 57, 0
	.param .b64 param0;
	st.param.f64 	[param0], %fd58;
	.param .b64 retval0;
	call.uni (retval0), 
	__internal_accurate_pow, 
	(
	param0
	);
	ld.param.f64 	%fd59, [retval0];
	} // callseq 57
	neg.f64 	%fd61, %fd59;
	selp.f64 	%fd62, %fd61, %fd59, %p51;
	selp.f64 	%fd63, %fd62, %fd59, %p50;
	setp.eq.s32 	%p52, %r257, 0;
	selp.f64 	%fd64, 0d3FF0000000000000, %fd63, %p52;
	cvt.rzi.u64.f64 	%rd149, %fd64;
	mul.wide.u32 	%rd150, %r256, 8;
	add.s64 	%rd151, %rd6, %rd150;
	ld.local.u64 	%rd152, [%rd151+8];
	and.b64  	%rd153, %rd149, %rd152;
	setp.eq.s64 	%p53, %rd153, 0;
	@%p53 bra 	$L__BB0_60;
	mov.u64 	%rd154, $str$5;
	cvta.global.u64 	%rd155, %rd154;
	{ // callseq 58, 0
	.param .b64 param0;
	st.param.b64 	[param0], %rd155;
	.param .b64 param1;
	st.param.b64 	[param1], 0;
	.param .b32 retval0;
	call.uni (retval0), 
	vprintf, 
	(
	param0, 
	param1
	);
	ld.param.b32 	%r262, [retval0];
	} // callseq 58
	bra.uni 	$L__BB0_61;
$L__BB0_60:
	mov.u64 	%rd156, $str$6;
	cvta.global.u64 	%rd157, %rd156;
	{ // callseq 59, 0
	.param .b64 param0;
	st.param.b64 	[param0], %rd157;
	.param .b64 param1;
	st.param.b64 	[param1], 0;
	.param .b32 retval0;
	call.uni (retval0), 
	vprintf, 
	(
	param0, 
	param1
	);
	ld.param.b32 	%r264, [retval0];
	} // callseq 59
$L__BB0_61:
	mov.u64 	%rd158, $str$3;
	cvta.global.u64 	%rd159, %rd158;
	{ // callseq 60, 0
	.param .b64 param0;
	st.param.b64 	[param0], %rd159;
	.param .b64 param1;
	st.param.b64 	[param1], 0;
	.param .b32 retval0;
	call.uni (retval0), 
	vprintf, 
	(
	param0, 
	param1
	);
	ld.param.b32 	%r266, [retval0];
	} // callseq 60
	add.s32 	%r326, %r326, 1;
	setp.ne.s32 	%p54, %r326, %r6;
	@%p54 bra 	$L__BB0_20;
	add.s32 	%r321, %r321, 1;
$L__BB0_63:
	add.s32 	%r320, %r320, 1;
	setp.ne.s32 	%p55, %r320, %r7;
	@%p55 bra 	$L__BB0_4;
$L__BB0_64:
	add.s32 	%r47, %r317, 1;
	add.s32 	%r268, %r6, -2;
	setp.eq.s32 	%p56, %r317, %r268;
	mov.u32 	%r317, %r47;
	@%p56 bra 	$L__BB0_24;
	bra.uni 	$L__BB0_2;

}
.func  (.param .b64 func_retval0) __internal_accurate_pow(
	.param .b64 __internal_accurate_pow_param_0
)
{
	.reg .pred 	%p<8>;
	.reg .b32 	%r<46>;
	.reg .b32 	%f<3>;
	.reg .b64 	%fd<109>;

	ld.param.f64 	%fd10, [__internal_accurate_pow_param_0];
	mov.f64 	%fd11, 0d4000000000000000;
	{
	.reg .b32 %temp; 
	mov.b64 	{%temp, %r8}, %fd11;
	}
	{
	.reg .b32 %temp; 
	mov.b64 	{%r9, %temp}, %fd11;
	}
	shr.u32 	%r10, %r8, 20;
	setp.lt.u32 	%p1, %r8, 1048576;
	mov.f64 	%fd12, 0d4360000000000000;
	{
	.reg .b32 %temp; 
	mov.b64 	{%temp, %r11}, %fd12;
	}
	{
	.reg .b32 %temp; 
	mov.b64 	{%r12, %temp}, %fd12;
	}
	shr.u32 	%r13, %r11, 20;
	add.s32 	%r14, %r13, -54;
	selp.b32 	%r15, %r12, %r9, %p1;
	selp.b32 	%r16, %r11, %r8, %p1;
	selp.b32 	%r1, %r14, %r10, %p1;
	add.s32 	%r45, %r1, -1023;
	and.b32  	%r17, %r16, -2146435073;
	or.b32  	%r18, %r17, 1072693248;
	mov.b64 	%fd107, {%r15, %r18};
	setp.lt.u32 	%p2, %r18, 1073127583;
	@%p2 bra 	$L__BB1_2;
	{
	.reg .b32 %temp; 
	mov.b64 	{%r19, %temp}, %fd107;
	}
	{
	.reg .b32 %temp; 
	mov.b64 	{%temp, %r20}, %fd107;
	}
	add.s32 	%r21, %r20, -1048576;
	mov.b64 	%fd107, {%r19, %r21};
	add.s32 	%r45, %r1, -1022;
$L__BB1_2:
	add.f64 	%fd13, %fd107, 0dBFF0000000000000;
	add.f64 	%fd14, %fd107, 0d3FF0000000000000;
	rcp.approx.ftz.f64 	%fd15, %fd14;
	neg.f64 	%fd16, %fd14;
	fma.rn.f64 	%fd17, %fd16, %fd15, 0d3FF0000000000000;
	fma.rn.f64 	%fd18, %fd17, %fd17, %fd17;
	fma.rn.f64 	%fd19, %fd18, %fd15, %fd15;
	mul.f64 	%fd20, %fd13, %fd19;
	fma.rn.f64 	%fd21, %fd13, %fd19, %fd20;
	mul.f64 	%fd22, %fd21, %fd21;
	fma.rn.f64 	%fd23, %fd22, 0d3EB0F5FF7D2CAFE2, 0d3ED0F5D241AD3B5A;
	fma.rn.f64 	%fd24, %fd23, %fd22, 0d3EF3B20A75488A3F;
	fma.rn.f64 	%fd25, %fd24, %fd22, 0d3F1745CDE4FAECD5;
	fma.rn.f64 	%fd26, %fd25, %fd22, 0d3F3C71C7258A578B;
	fma.rn.f64 	%fd27, %fd26, %fd22, 0d3F6249249242B910;
	fma.rn.f64 	%fd28, %fd27, %fd22, 0d3F89999999999DFB;
	sub.f64 	%fd29, %fd13, %fd21;
	add.f64 	%fd30, %fd29, %fd29;
	neg.f64 	%fd31, %fd21;
	fma.rn.f64 	%fd32, %fd31, %fd13, %fd30;
	mul.f64 	%fd33, %fd19, %fd32;
	fma.rn.f64 	%fd34, %fd22, %fd28, 0d3FB5555555555555;
	mov.f64 	%fd35, 0d3FB5555555555555;
	sub.f64 	%fd36, %fd35, %fd34;
	fma.rn.f64 	%fd37, %fd22, %fd28, %fd36;
	add.f64 	%fd38, %fd37, 0dBC46A4CB00B9E7B0;
	add.f64 	%fd39, %fd34, %fd38;
	sub.f64 	%fd40, %fd34, %fd39;
	add.f64 	%fd41, %fd38, %fd40;
	mul.rn.f64 	%fd42, %fd21, %fd21;
	neg.f64 	%fd43, %fd42;
	fma.rn.f64 	%fd44, %fd21, %fd21, %fd43;
	{
	.reg .b32 %temp; 
	mov.b64 	{%r22, %temp}, %fd33;
	}
	{
	.reg .b32 %temp; 
	mov.b64 	{%temp, %r23}, %fd33;
	}
	add.s32 	%r24, %r23, 1048576;
	mov.b64 	%fd45, {%r22, %r24};
	fma.rn.f64 	%fd46, %fd21, %fd45, %fd44;
	mul.rn.f64 	%fd47, %fd42, %fd21;
	neg.f64 	%fd48, %fd47;
	fma.rn.f64 	%fd49, %fd42, %fd21, %fd48;
	fma.rn.f64 	%fd50, %fd42, %fd33, %fd49;
	fma.rn.f64 	%fd51, %fd46, %fd21, %fd50;
	mul.rn.f64 	%fd52, %fd39, %fd47;
	neg.f64 	%fd53, %fd52;
	fma.rn.f64 	%fd54, %fd39, %fd47, %fd53;
	fma.rn.f64 	%fd55, %fd39, %fd51, %fd54;
	fma.rn.f64 	%fd56, %fd41, %fd47, %fd55;
	add.f64 	%fd57, %fd52, %fd56;
	sub.f64 	%fd58, %fd52, %fd57;
	add.f64 	%fd59, %fd56, %fd58;
	add.f64 	%fd60, %fd21, %fd57;
	sub.f64 	%fd61, %fd21, %fd60;
	add.f64 	%fd62, %fd57, %fd61;
	add.f64 	%fd63, %fd59, %fd62;
	add.f64 	%fd64, %fd33, %fd63;
	add.f64 	%fd65, %fd60, %fd64;
	sub.f64 	%fd66, %fd60, %fd65;
	add.f64 	%fd67, %fd64, %fd66;
	xor.b32  	%r25, %r45, -2147483648;
	mov.b32 	%r26, 1127219200;
	mov.b64 	%fd68, {%r25, %r26};
	mov.b32 	%r27, -2147483648;
	mov.b64 	%fd69, {%r27, %r26};
	sub.f64 	%fd70, %fd68, %fd69;
	fma.rn.f64 	%fd71, %fd70, 0d3FE62E42FEFA39EF, %fd65;
	fma.rn.f64 	%fd72, %fd70, 0dBFE62E42FEFA39EF, %fd71;
	sub.f64 	%fd73, %fd72, %fd65;
	sub.f64 	%fd74, %fd67, %fd73;
	fma.rn.f64 	%fd75, %fd70, 0d3C7ABC9E3B39803F, %fd74;
	add.f64 	%fd76, %fd71, %fd75;
	sub.f64 	%fd77, %fd71, %fd76;
	add.f64 	%fd78, %fd75, %fd77;
	{
	.reg .b32 %temp; 
	mov.b64 	{%temp, %r28}, %fd10;
	}
	{
	.reg .b32 %temp; 
	mov.b64 	{%r29, %temp}, %fd10;
	}
	shl.b32 	%r30, %r28, 1;
	setp.gt.u32 	%p3, %r30, -33554433;
	and.b32  	%r31, %r28, -15728641;
	selp.b32 	%r32, %r31, %r28, %p3;
	mov.b64 	%fd79, {%r29, %r32};
	mul.rn.f64 	%fd80, %fd76, %fd79;
	neg.f64 	%fd81, %fd80;
	fma.rn.f64 	%fd82, %fd76, %fd79, %fd81;
	fma.rn.f64 	%fd83, %fd78, %fd79, %fd82;
	add.f64 	%fd4, %fd80, %fd83;
	sub.f64 	%fd84, %fd80, %fd4;
	add.f64 	%fd5, %fd83, %fd84;
	fma.rn.f64 	%fd85, %fd4, 0d3FF71547652B82FE, 0d4338000000000000;
	{
	.reg .b32 %temp; 
	mov.b64 	{%r5, %temp}, %fd85;
	}
	mov.f64 	%fd86, 0dC338000000000000;
	add.rn.f64 	%fd87, %fd85, %fd86;
	fma.rn.f64 	%fd88, %fd87, 0dBFE62E42FEFA39EF, %fd4;
	fma.rn.f64 	%fd89, %fd87, 0dBC7ABC9E3B39803F, %fd88;
	fma.rn.f64 	%fd90, %fd89, 0d3E5ADE1569CE2BDF, 0d3E928AF3FCA213EA;
	fma.rn.f64 	%fd91, %fd90, %fd89, 0d3EC71DEE62401315;
	fma.rn.f64 	%fd92, %fd91, %fd89, 0d3EFA01997C89EB71;
	fma.rn.f64 	%fd93, %fd92, %fd89, 0d3F2A01A014761F65;
	fma.rn.f64 	%fd94, %fd93, %fd89, 0d3F56C16C1852B7AF;
	fma.rn.f64 	%fd95, %fd94, %fd89, 0d3F81111111122322;
	fma.rn.f64 	%fd96, %fd95, %fd89, 0d3FA55555555502A1;
	fma.rn.f64 	%fd97, %fd96, %fd89, 0d3FC5555555555511;
	fma.rn.f64 	%fd98, %fd97, %fd89, 0d3FE000000000000B;
	fma.rn.f64 	%fd99, %fd98, %fd89, 0d3FF0000000000000;
	fma.rn.f64 	%fd100, %fd99, %fd89, 0d3FF0000000000000;
	{
	.reg .b32 %temp; 
	mov.b64 	{%r6, %temp}, %fd100;
	}
	{
	.reg .b32 %temp; 
	mov.b64 	{%temp, %r7}, %fd100;
	}
	shl.b32 	%r33, %r5, 20;
	add.s32 	%r34, %r33, %r7;
	mov.b64 	%fd108, {%r6, %r34};
	{
	.reg .b32 %temp; 
	mov.b64 	{%temp, %r35}, %fd4;
	}
	mov.b32 	%f2, %r35;
	abs.f32 	%f1, %f2;
	setp.lt.f32 	%p4, %f1, 0f4086232B;
	@%p4 bra 	$L__BB1_5;
	setp.lt.f64 	%p5, %fd4, 0d0000000000000000;
	add.f64 	%fd101, %fd4, 0d7FF0000000000000;
	selp.f64 	%fd108, 0d0000000000000000, %fd101, %p5;
	setp.geu.f32 	%p6, %f1, 0f40874800;
	@%p6 bra 	$L__BB1_5;
	shr.u32 	%r36, %r5, 31;
	add.s32 	%r37, %r5, %r36;
	shr.s32 	%r38, %r37, 1;
	shl.b32 	%r39, %r38, 20;
	add.s32 	%r40, %r7, %r39;
	mov.b64 	%fd102, {%r6, %r40};
	sub.s32 	%r41, %r5, %r38;
	shl.b32 	%r42, %r41, 20;
	add.s32 	%r43, %r42, 1072693248;
	mov.b32 	%r44, 0;
	mov.b64 	%fd103, {%r44, %r43};
	mul.f64 	%fd108, %fd103, %fd102;
$L__BB1_5:
	abs.f64 	%fd104, %fd108;
	setp.eq.f64 	%p7, %fd104, 0d7FF0000000000000;
	fma.rn.f64 	%fd105, %fd108, %fd5, %fd108;
	selp.f64 	%fd106, %fd108, %fd105, %p7;
	st.param.f64 	[func_retval0], %fd106;
	ret;

}


// ===== COMPILED SASS (sm_100) =====

	.target	sm_100

	.elftype	@"ET_EXEC"


//--------------------- .note.nv.tkinfo           --------------------------
	.section	.note.nv.tkinfo,"",@"SHT_NOTE"
	.sectionflags	@"SHF_NOTE_NV_TKINFO"
	.tkinfo
        /*0018*/ 	.word	0x00000002
        /*0030*/ 	.string	""
        /*0030*/ 	.string	"ptxas"
        /*0030*/ 	.string	"Cuda compilation tools, release 13.0, V13.0.88"
        /*0030*/ 	.string	"Build cuda_13.0.r13.0/compiler.36424714_0"
        /*0030*/ 	.string	"-arch sm_100 -m 64 "



//--------------------- .note.nv.cuinfo           --------------------------
	.section	.note.nv.cuinfo,"",@"SHT_NOTE"
	.sectionflags	@"SHF_NOTE_NV_CUINFO"
        /*0018*/ 	.short	0x0002
        /*001a*/ 	.short	0x0064
        /*001c*/ 	.short	0x0082
	.zero		2


//--------------------- .nv.info                  --------------------------
	.section	.nv.info,"",@"SHT_CUDA_INFO"
	.align	4


	//----- nvinfo : EIATTR_REGCOUNT
	.align		4
        /*0000*/ 	.byte	0x04, 0x2f
        /*0002*/ 	.short	(.L_11 - .L_10)
	.align		4
.L_10:
        /*0004*/ 	.word	index@(_Z11next_boardsP5BoardS0_i)
        /*0008*/ 	.word	0x00000030


	//----- nvinfo : EIATTR_FRAME_SIZE
	.align		4
.L_11:
        /*000c*/ 	.byte	0x04, 0x11
        /*000e*/ 	.short	(.L_13 - .L_12)
	.align		4
.L_12:
        /*0010*/ 	.word	index@($_Z11next_boardsP5BoardS0_i$__internal_accurate_pow)
        /*0014*/ 	.word	0x00000048


	//----- nvinfo : EIATTR_FRAME_SIZE
	.align		4
.L_13:
        /*0018*/ 	.byte	0x04, 0x11
        /*001a*/ 	.short	(.L_15 - .L_14)
	.align		4
.L_14:
        /*001c*/ 	.word	index@(_Z11next_boardsP5BoardS0_i)
        /*0020*/ 	.word	0x00000048


	//----- nvinfo : EIATTR_MIN_STACK_SIZE
	.align		4
.L_15:
        /*0024*/ 	.byte	0x04, 0x12
        /*0026*/ 	.short	(.L_17 - .L_16)
	.align		4
.L_16:
        /*0028*/ 	.word	index@(_Z11next_boardsP5BoardS0_i)
        /*002c*/ 	.word	0x00000048
.L_17:


//--------------------- .nv.compat                --------------------------
	.section	.nv.compat,"",@"SHT_CUDA_COMPAT_INFO"
	.align	4
        /*0000*/ 	.byte	0x02, 0x09, 0x00, 0x00, 0x02, 0x02, 0x01, 0x00, 0x02, 0x05, 0x05, 0x00, 0x03, 0x07, 0x01, 0x01
        /*0010*/ 	.byte	0x02, 0x03, 0x00, 0x00, 0x02, 0x06, 0x01, 0x00, 0x04, 0x0b, 0x08, 0x00, 0x01, 0x00, 0x00, 0x00
        /*0020*/ 	.byte	0x00, 0x00, 0x00, 0x00


//--------------------- .nv.info._Z11next_boardsP5BoardS0_i --------------------------
	.section	.nv.info._Z11next_boardsP5BoardS0_i,"",@"SHT_CUDA_INFO"
	.sectionflags	@""
	.align	4


	//----- nvinfo : EIATTR_CUDA_API_VERSION
	.align		4
        /*0000*/ 	.byte	0x04, 0x37
        /*0002*/ 	.short	(.L_19 - .L_18)
.L_18:
        /*0004*/ 	.word	0x00000082


	//----- nvinfo : EIATTR_KPARAM_INFO
	.align		4
.L_19:
        /*0008*/ 	.byte	0x04, 0x17
        /*000a*/ 	.short	(.L_21 - .L_20)
.L_20:
        /*000c*/ 	.word	0x00000000
        /*0010*/ 	.short	0x0002
        /*0012*/ 	.short	0x0010
        /*0014*/ 	.byte	0x00, 0xf0, 0x11, 0x00


	//----- nvinfo : EIATTR_KPARAM_INFO
	.align		4
.L_21:
        /*0018*/ 	.byte	0x04, 0x17
        /*001a*/ 	.short	(.L_23 - .L_22)
.L_22:
        /*001c*/ 	.word	0x00000000
        /*0020*/ 	.short	0x0001
        /*0022*/ 	.short	0x0008
        /*0024*/ 	.byte	0x00, 0xf5, 0x21, 0x00


	//----- nvinfo : EIATTR_KPARAM_INFO
	.align		4
.L_23:
        /*0028*/ 	.byte	0x04, 0x17
        /*002a*/ 	.short	(.L_25 - .L_24)
.L_24:
        /*002c*/ 	.word	0x00000000
        /*0030*/ 	.short	0x0000
        /*0032*/ 	.short	0x0000
        /*0034*/ 	.byte	0x00, 0xf5, 0x21, 0x00


	//----- nvinfo : EIATTR_SPARSE_MMA_MASK
	.align		4
.L_25:
        /*0038*/ 	.byte	0x03, 0x50
        /*003a*/ 	.short	0x0000


	//----- nvinfo : EIATTR_MAXREG_COUNT
	.align		4
        /*003c*/ 	.byte	0x03, 0x1b
        /*003e*/ 	.short	0x00ff


	//----- nvinfo : EIATTR_EXTERNS
	.align		4
        /*0040*/ 	.byte	0x04, 0x0f
        /*0042*/ 	.short	(.L_27 - .L_26)


	//   ....[0]....
	.align		4
.L_26:
        /*0044*/ 	.word	index@(vprintf)


	//----- nvinfo : EIATTR_MERCURY_ISA_VERSION
	.align		4
.L_27:
        /*0048*/ 	.byte	0x03, 0x5f
        /*004a*/ 	.short	0x0101


	//----- nvinfo : EIATTR_VRC_CTA_INIT_COUNT
	.align		4
        /*004c*/ 	.byte	0x02, 0x4a
	.zero		1
	.zero		1


	//----- nvinfo : EIATTR_SYSCALL_OFFSETS
	.align		4
        /*0050*/ 	.byte	0x04, 0x46
        /*0052*/ 	.short	(.L_29 - .L_28)


	//   ....[0]....
.L_28:
        /*0054*/ 	.word	0x00000170


	//   ....[1]....
        /*0058*/ 	.word	0x00000660


	//   ....[2]....
        /*005c*/ 	.word	0x000007b0


	//   ....[3]....
        /*0060*/ 	.word	0x00000820


	//   ....[4]....
        /*0064*/ 	.word	0x00000920


	//   ....[5]....
        /*0068*/ 	.word	0x000009c0


	//   ....[6]....
        /*006c*/ 	.word	0x00000a60


	//   ....[7]....
        /*0070*/ 	.word	0x00000b00


	//   ....[8]....
        /*0074*/ 	.word	0x00000ba0


	//   ....[9]....
        /*0078*/ 	.word	0x00000c40


	//   ....[10]....
        /*007c*/ 	.word	0x00000ce0


	//   ....[11]....
        /*0080*/ 	.word	0x00000d80


	//   ....[12]....
        /*0084*/ 	.word	0x00000e20


	//   ....[13]....
        /*0088*/ 	.word	0x00000ec0


	//   ....[14]....
        /*008c*/ 	.word	0x00000f60


	//   ....[15]....
        /*0090*/ 	.word	0x00001000


	//   ....[16]....
        /*0094*/ 	.word	0x000010a0


	//   ....[17]....
        /*0098*/ 	.word	0x00001140


	//   ....[18]....
        /*009c*/ 	.word	0x000011e0


	//   ....[19]....
        /*00a0*/ 	.word	0x00001280


	//   ....[20]....
        /*00a4*/ 	.word	0x00001420


	//   ....[21]....
        /*00a8*/ 	.word	0x000014c0


	//   ....[22]....
        /*00ac*/ 	.word	0x00001560


	//   ....[23]....
        /*00b0*/ 	.word	0x00001600


	//   ....[24]....
        /*00b4*/ 	.word	0x000016a0


	//   ....[25]....
        /*00b8*/ 	.word	0x00001740


	//   ....[26]....
        /*00bc*/ 	.word	0x000017e0


	//   ....[27]....
        /*00c0*/ 	.word	0x00001880


	//   ....[28]....
        /*00c4*/ 	.word	0x000019b0


	//   ....[29]....
        /*00c8*/ 	.word	0x00001a50


	//   ....[30]....
        /*00cc*/ 	.word	0x00001af0


	//   ....[31]....
        /*00d0*/ 	.word	0x00001b90


	//   ....[32]....
        /*00d4*/ 	.word	0x00001c90


	//   ....[33]....
        /*00d8*/ 	.word	0x00001d70


	//   ....[34]....
        /*00dc*/ 	.word	0x00001e30


	//   ....[35]....
        /*00e0*/ 	.word	0x00001ec0


	//   ....[36]....
        /*00e4*/ 	.word	0x00001fa0


	//   ....[37]....
        /*00e8*/ 	.word	0x00002220


	//   ....[38]....
        /*00ec*/ 	.word	0x000022c0


	//   ....[39]....
        /*00f0*/ 	.word	0x000024c0


	//   ....[40]....
        /*00f4*/ 	.word	0x00002560


	//   ....[41]....
        /*00f8*/ 	.word	0x00002760


	//   ....[42]....
        /*00fc*/ 	.word	0x00002800


	//   ....[43]....
        /*0100*/ 	.word	0x00002a00


	//   ....[44]....
        /*0104*/ 	.word	0x00002aa0


	//   ....[45]....
        /*0108*/ 	.word	0x00002d50


	//   ....[46]....
        /*010c*/ 	.word	0x00002df0


	//   ....[47]....
        /*0110*/ 	.word	0x00002ff0


	//   ....[48]....
        /*0114*/ 	.word	0x00003090


	//   ....[49]....
        /*0118*/ 	.word	0x000032b0


	//   ....[50]....
        /*011c*/ 	.word	0x00003340


	//   ....[51]....
        /*0120*/ 	.word	0x000033d0


	//   ....[52]....
        /*0124*/ 	.word	0x00003670


	//   ....[53]....
        /*0128*/ 	.word	0x00003740


	//   ....[54]....
        /*012c*/ 	.word	0x000037f0


	//   ....[55]....
        /*0130*/ 	.word	0x000038a0


	//   ....[56]....
        /*0134*/ 	.word	0x00003950


	//   ....[57]....
        /*0138*/ 	.word	0x00003a00


	//   ....[58]....
        /*013c*/ 	.word	0x00003ab0


	//   ....[59]....
        /*0140*/ 	.word	0x00003b60


	//   ....[60]....
        /*0144*/ 	.word	0x00003ce0


	//   ....[61]....
        /*0148*/ 	.word	0x00003dc0


	//   ....[62]....
        /*014c*/ 	.word	0x00003e70


	//   ....[63]....
        /*0150*/ 	.word	0x00003f20


	//   ....[64]....
        /*0154*/ 	.word	0x00004060


	//   ....[65]....
        /*0158*/ 	.word	0x00004140


	//   ....[66]....
        /*015c*/ 	.word	0x00004240


	//----- nvinfo : EIATTR_EXIT_INSTR_OFFSETS
	.align		4
.L_29:
        /*0160*/ 	.byte	0x04, 0x1c
        /*0162*/ 	.short	(.L_31 - .L_30)


	//   ....[0]....
.L_30:
        /*0164*/ 	.word	0x000034f0


	//   ....[1]....
        /*0168*/ 	.word	0x00003be0


	//   ....[2]....
        /*016c*/ 	.word	0x00003f70


	//   ....[3]....
        /*0170*/ 	.word	0x000041a0


	//   ....[4]....
        /*0174*/ 	.word	0x00004290


	//----- nvinfo : EIATTR_CRS_STACK_SIZE
	.align		4
.L_31:
        /*0178*/ 	.byte	0x04, 0x1e
        /*017a*/ 	.short	(.L_33 - .L_32)
.L_32:
        /*017c*/ 	.word	0x00000000


	//----- nvinfo : EIATTR_CBANK_PARAM_SIZE
	.align		4
.L_33:
        /*0180*/ 	.byte	0x03, 0x19
        /*0182*/ 	.short	0x0014


	//----- nvinfo : EIATTR_PARAM_CBANK
	.align		4
        /*0184*/ 	.byte	0x04, 0x0a
        /*0186*/ 	.short	(.L_35 - .L_34)
	.align		4
.L_34:
        /*0188*/ 	.word	index@(.nv.constant0._Z11next_boardsP5BoardS0_i)
        /*018c*/ 	.short	0x0380
        /*018e*/ 	.short	0x0014


	//----- nvinfo : EIATTR_SW_WAR
	.align		4
.L_35:
        /*0190*/ 	.byte	0x04, 0x36
        /*0192*/ 	.short	(.L_37 - .L_36)
.L_36:
        /*0194*/ 	.word	0x00000008
.L_37:


//--------------------- .nv.callgraph             --------------------------
	.section	.nv.callgraph,"",@"SHT_CUDA_CALLGRAPH"
	.align	4
	.sectionentsize	8
	.align		4
        /*0000*/ 	.word	0x00000000
	.align		4
        /*0004*/ 	.word	0xffffffff
	.align		4
        /*0008*/ 	.word	index@(_Z11next_boardsP5BoardS0_i)
	.align		4
        /*000c*/ 	.word	index@(vprintf)
	.align		4
        /*0010*/ 	.word	0x00000000
	.align		4
        /*0014*/ 	.word	0xfffffffe
	.align		4
        /*0018*/ 	.word	0x00000000
	.align		4
        /*001c*/ 	.word	0xfffffffd
	.align		4
        /*0020*/ 	.word	0x00000000
	.align		4
        /*0024*/ 	.word	0xfffffffc


//--------------------- .nv.constant4             --------------------------
	.section	.nv.constant4,"a",@progbits
	.align	8
	.align		8
.nv.constant4:
        /*0000*/ 	.dword	vprintf
	.align		8
        /*0008*/ 	.dword	$str
	.align		8
        /*0010*/ 	.dword	$str$1
	.align		8
        /*0018*/ 	.dword	$str$2
	.align		8
        /*0020*/ 	.dword	$str$3
	.align		8
        /*0028*/ 	.dword	$str$4
	.align		8
        /*0030*/ 	.dword	$str$5
	.align		8
        /*0038*/ 	.dword	$str$6
	.align		8
        /*0040*/ 	.dword	$str$7
	.align		8
        /*0048*/ 	.dword	$str$8
	.align		8
        /*0050*/ 	.dword	$str$9


//--------------------- .text._Z11next_boardsP5BoardS0_i --------------------------
	.section	.text._Z11next_boardsP5BoardS0_i,"ax",@progbits
	.align	128
        .global         _Z11next_boardsP5BoardS0_i
        .type           _Z11next_boardsP5BoardS0_i,@function
        .size           _Z11next_boardsP5BoardS0_i,(.L_x_124 - _Z11next_boardsP5BoardS0_i)
        .other          _Z11next_boardsP5BoardS0_i,@"STO_CUDA_ENTRY STV_DEFAULT"
_Z11next_boardsP5BoardS0_i:
.text._Z11next_boardsP5BoardS0_i:
[----:B------:R-:W0:Y:S01]  /*0000*/  LDC R1, c[0x0][0x37c] ;  /* 0x0000df00ff017b82 */ /* 0x000e220000000800 */
[----:B------:R-:W1:Y:S07]  /*0010*/  S2R R31, SR_TID.X ;  /* 0x00000000001f7919 */ /* 0x000e6e0000002100 */
[----:B------:R-:W2:Y:S01]  /*0020*/  S2UR UR38, SR_CTAID.X ;  /* 0x00000000002679c3 */ /* 0x000ea20000002500 */
[----:B------:R-:W3:Y:S01]  /*0030*/  LDCU UR5, c[0x0][0x2fc] ;  /* 0x00005f80ff0577ac */ /* 0x000ee20008000800 */
[----:B0-----:R-:W-:Y:S01]  /*0040*/  VIADD R1, R1, 0xffffffb8 ;  /* 0xffffffb801017836 */ /* 0x001fe20000000000 */
[----:B------:R-:W-:Y:S01]  /*0050*/  MOV R0, 0x0 ;  /* 0x0000000000007802 */ /* 0x000fe20000000f00 */
[----:B------:R-:W2:Y:S02]  /*0060*/  LDCU UR4, c[0x0][0x360] ;  /* 0x00006c00ff0477ac */ /* 0x000ea40008000800 */
[----:B------:R-:W-:-:S02]  /*0070*/  VIADD R30, R1, 0x8 ;  /* 0x00000008011e7836 */ /* 0x000fc40000000000 */
[----:B------:R-:W0:Y:S01]  /*0080*/  LDC R3, c[0x0][0x390] ;  /* 0x0000e400ff037b82 */ /* 0x000e220000000800 */
[----:B------:R-:W4:Y:S01]  /*0090*/  LDCU.64 UR6, c[0x4][0x40] ;  /* 0x01000800ff0677ac */ /* 0x000f220008000a00 */
[----:B------:R-:W0:Y:S06]  /*00a0*/  LDCU.64 UR36, c[0x0][0x358] ;  /* 0x00006b00ff2477ac */ /* 0x000e2c0008000a00 */
[----:B------:R0:W3:Y:S01]  /*00b0*/  LDC.64 R8, c[0x4][R0] ;  /* 0x0100000000087b82 */ /* 0x0000e20000000a00 */
[----:B--2---:R-:W-:Y:S01]  /*00c0*/  UIMAD UR38, UR38, UR4, URZ ;  /* 0x00000004262672a4 */ /* 0x004fe2000f8e02ff */
[----:B------:R-:W2:Y:S01]  /*00d0*/  LDCU UR4, c[0x0][0x2f8] ;  /* 0x00005f00ff0477ac */ /* 0x000ea20008000800 */
[----:B----4-:R-:W-:-:S02]  /*00e0*/  IMAD.U32 R4, RZ, RZ, UR6 ;  /* 0x00000006ff047e24 */ /* 0x010fc4000f8e00ff */
[----:B------:R-:W-:Y:S02]  /*00f0*/  IMAD.U32 R5, RZ, RZ, UR7 ;  /* 0x00000007ff057e24 */ /* 0x000fe4000f8e00ff */
[----:B-1----:R-:W-:-:S05]  /*0100*/  VIADD R2, R31, UR38 ;  /* 0x000000261f027c36 */ /* 0x002fca0008000000 */
[----:B0-----:R0:W-:Y:S01]  /*0110*/  STL.64 [R1+0x20], R2 ;  /* 0x0000200201007387 */ /* 0x0011e20000100a00 */
[----:B--2---:R-:W-:-:S04]  /*0120*/  IADD3 R28, P0, PT, R1, UR4, RZ ;  /* 0x00000004011c7c10 */ /* 0x004fc8000ff1e0ff */
[----:B------:R-:W-:Y:S01]  /*0130*/  IADD3 R6, P1, PT, R28, 0x20, RZ ;  /* 0x000000201c067810 */ /* 0x000fe20007f3e0ff */
[----:B---3--:R-:W-:-:S05]  /*0140*/  IMAD.X R29, RZ, RZ, UR5, P0 ;  /* 0x00000005ff1d7e24 */ /* 0x008fca00080e06ff */
[----:B------:R-:W-:-:S07]  /*0150*/  IADD3.X R7, PT, PT, RZ, R29, RZ, P1, !PT ;  /* 0x0000001dff077210 */ /* 0x000fce0000ffe4ff */
[----:B------:R-:W-:-:S07]  /*0160*/  LEPC R20, `(.L_x_0) ;  /* 0x000000001014794e */ /* 0x000fce0000000000 */
[----:B0-----:R-:W-:Y:S05]  /*0170*/  CALL.ABS.NOINC R8 ;  /* 0x0000000008007343 */ /* 0x001fea0003c00000 */
.L_x_0:
[----:B------:R-:W0:Y:S02]  /*0180*/  LDC.64 R4, c[0x0][0x380] ;  /* 0x0000e000ff047b82 */ /* 0x000e240000000a00 */
[----:B0-----:R-:W-:-:S05]  /*0190*/  IMAD.WIDE R4, R2, 0x18, R4 ;  /* 0x0000001802047825 */ /* 0x001fca00078e0204 */
[----:B------:R-:W2:Y:S04]  /*01a0*/  LDG.E R0, desc[UR36][R4.64] ;  /* 0x0000002404007981 */ /* 0x000ea8000c1e1900 */
[----:B------:R-:W3:Y:S04]  /*01b0*/  LDG.E.64 R18, desc[UR36][R4.64+0x8] ;  /* 0x0000082404127981 */ /* 0x000ee8000c1e1b00 */
[----:B------:R-:W4:Y:S01]  /*01c0*/  LDG.E.64 R16, desc[UR36][R4.64+0x10] ;  /* 0x0000102404107981 */ /* 0x000f22000c1e1b00 */
[----:B------:R-:W-:Y:S01]  /*01d0*/  BSSY.RECONVERGENT B11, `(.L_x_1) ;  /* 0x000032f0000b7945 */ /* 0x000fe20003800200 */
[----:B------:R-:W-:-:S02]  /*01e0*/  IMAD.MOV.U32 R32, RZ, RZ, RZ ;  /* 0x000000ffff207224 */ /* 0x000fc400078e00ff */
[----:B--2---:R0:W-:Y:S01]  /*01f0*/  STL [R1+0x8], R0 ;  /* 0x0000080001007387 */ /* 0x0041e20000100800 */
[----:B------:R-:W-:-:S03]  /*0200*/  PRMT R22, R0, 0x7771, RZ ;  /* 0x0000777100167816 */ /* 0x000fc600000000ff */
[----:B---3--:R0:W-:Y:S01]  /*0210*/  STL.64 [R1+0x10], R18 ;  /* 0x0000101201007387 */ /* 0x0081e20000100a00 */
[----:B------:R-:W-:-:S03]  /*0220*/  ISETP.GE.U32.AND P0, PT, R22, 0x2, PT ;  /* 0x000000021600780c */ /* 0x000fc60003f06070 */
[----:B----4-:R0:W-:Y:S10]  /*0230*/  STL.64 [R1+0x18], R16 ;  /* 0x0000181001007387 */ /* 0x0101f40000100a00 */
[----:B------:R-:W-:Y:S05]  /*0240*/  @!P0 BRA `(.L_x_2) ;  /* 0x00000030009c8947 */ /* 0x000fea0003800000 */
[----:B------:R-:W-:Y:S01]  /*0250*/  PRMT R23, R0, 0x7772, RZ ;  /* 0x0000777200177816 */ /* 0x000fe200000000ff */
[----:B------:R-:W-:Y:S02]  /*0260*/  VIADD R33, R1, 0x30 ;  /* 0x0000003001217836 */ /* 0x000fe40000000000 */
[----:B------:R-:W-:Y:S01]  /*0270*/  IMAD.MOV.U32 R32, RZ, RZ, RZ ;  /* 0x000000ffff207224 */ /* 0x000fe200078e00ff */
[C---:B------:R-:W-:Y:S01]  /*0280*/  PRMT R38, R23.reuse, 0x7610, R38 ;  /* 0x0000761017267816 */ /* 0x040fe20000000026 */
[----:B------:R-:W-:Y:S01]  /*0290*/  IMAD.MOV.U32 R26, RZ, RZ, RZ ;  /* 0x000000ffff1a7224 */ /* 0x000fe200078e00ff */
[C---:B------:R-:W-:Y:S02]  /*02a0*/  LOP3.LUT R34, R23.reuse, 0x7, RZ, 0xc0, !PT ;  /* 0x0000000717227812 */ /* 0x040fe400078ec0ff */
[----:B------:R-:W-:Y:S02]  /*02b0*/  VIMNMX.U16x2 R38, PT, PT, R38, 0x10001, !PT ;  /* 0x0001000126267848 */ /* 0x000fe40007fe0200 */
[----:B------:R-:W-:-:S02]  /*02c0*/  LOP3.LUT R35, R23, 0xfc, RZ, 0xc0, !PT ;  /* 0x000000fc17237812 */ /* 0x000fc400078ec0ff */
[----:B------:R-:W-:Y:S02]  /*02d0*/  LOP3.LUT R36, R23, 0x3, RZ, 0xc0, !PT ;  /* 0x0000000317247812 */ /* 0x000fe400078ec0ff */
[----:B------:R-:W-:-:S07]  /*02e0*/  LOP3.LUT R38, R38, 0xffff, RZ, 0xc0, !PT ;  /* 0x0000ffff26267812 */ /* 0x000fce00078ec0ff */
.L_x_99:
[----:B------:R-:W-:Y:S01]  /*02f0*/  ISETP.NE.AND P0, PT, R23, RZ, PT ;  /* 0x000000ff1700720c */ /* 0x000fe20003f05270 */
[----:B------:R-:W-:-:S12]  /*0300*/  BSSY.RECONVERGENT B10, `(.L_x_3) ;  /* 0x00003170000a7945 */ /* 0x000fd80003800200 */
[----:B------:R-:W-:Y:S05]  /*0310*/  @!P0 BRA `(.L_x_4) ;  /* 0x0000003000548947 */ /* 0x000fea0003800000 */
[----:B------:R-:W-:-:S07]  /*0320*/  IMAD.MOV.U32 R27, RZ, RZ, RZ ;  /* 0x000000ffff1b7224 */ /* 0x000fce00078e00ff */
.L_x_98:
[----:B------:R-:W-:Y:S01]  /*0330*/  IMAD R40, R23, R26, R27 ;  /* 0x0000001a17287224 */ /* 0x000fe200078e021b */
[----:B------:R-:W-:Y:S01]  /*0340*/  BSSY.RECONVERGENT B0, `(.L_x_5) ;  /* 0x0000008000007945 */ /* 0x000fe20003800200 */
[----:B0-----:R-:W-:-:S03]  /*0350*/  MOV R0, 0x3c0 ;  /* 0x000003c000007802 */ /* 0x001fc60000000f00 */
[----:B------:R-:W-:Y:S02]  /*0360*/  LOP3.LUT R21, R40, 0x3f, RZ, 0xc0, !PT ;  /* 0x0000003f28157812 */ /* 0x000fe400078ec0ff */
[----:B------:R-:W-:Y:S02]  /*0370*/  SHF.R.U32.HI R37, RZ, 0x6, R40 ;  /* 0x00000006ff257819 */ /* 0x000fe40000011628 */
[----:B------:R-:W0:Y:S02]  /*0380*/  I2F.F64.U32 R4, R21 ;  /* 0x0000001500047312 */ /* 0x000e240000201800 */
[----:B0-----:R-:W-:Y:S01]  /*0390*/  IMAD.MOV.U32 R20, RZ, RZ, R4 ;  /* 0x000000ffff147224 */ /* 0x001fe200078e0004 */
[----:B------:R-:W-:-:S07]  /*03a0*/  MOV R3, R5 ;  /* 0x0000000500037202 */ /* 0x000fce0000000f00 */
[----:B------:R-:W-:Y:S05]  /*03b0*/  CALL.REL.NOINC `($_Z11next_boardsP5BoardS0_i$__internal_accurate_pow) ;  /* 0x0000003c00b87944 */ /* 0x000fea0003c00000 */
[----:B------:R-:W-:Y:S05]  /*03c0*/  BSYNC.RECONVERGENT B0 ;  /* 0x0000000000007941 */ /* 0x000fea0003800200 */
.L_x_5:
[----:B------:R-:W-:-:S06]  /*03d0*/  IMAD R4, R37, 0x8, R30 ;  /* 0x0000000825047824 */ /* 0x000fcc00078e021e */
[----:B------:R-:W2:Y:S01]  /*03e0*/  LDL.64 R4, [R4+0x8] ;  /* 0x0000080004047983 */ /* 0x000ea20000100a00 */
[----:B------:R-:W-:Y:S01]  /*03f0*/  ISETP.NE.AND P0, PT, R21, RZ, PT ;  /* 0x000000ff1500720c */ /* 0x000fe20003f05270 */
[----:B------:R-:W-:Y:S03]  /*0400*/  BSSY.RECONVERGENT B9, `(.L_x_6) ;  /* 0x0000303000097945 */ /* 0x000fe60003800200 */
[----:B------:R-:W-:Y:S02]  /*0410*/  FSEL R24, R3, RZ, P0 ;  /* 0x000000ff03187208 */ /* 0x000fe40000000000 */
[----:B------:R-:W-:-:S06]  /*0420*/  FSEL R25, R10, 1.875, P0 ;  /* 0x3ff000000a197808 */ /* 0x000fcc0000000000 */
[----:B------:R-:W2:Y:S02]  /*0430*/  F2I.U64.F64.TRUNC R24, R24 ;  /* 0x0000001800187311 */ /* 0x000ea4000030d800 */
[----:B--2---:R-:W-:-:S04]  /*0440*/  LOP3.LUT P0, RZ, R24, R4, RZ, 0xc0, !PT ;  /* 0x0000000418ff7212 */ /* 0x004fc8000780c0ff */
[----:B------:R-:W-:-:S13]  /*0450*/  LOP3.LUT P0, RZ, R25, R5, RZ, 0xc0, P0 ;  /* 0x0000000519ff7212 */ /* 0x000fda000000c0ff */
[----:B------:R-:W-:Y:S05]  /*0460*/  @P0 BRA `(.L_x_7) ;  /* 0x0000002c00f00947 */ /* 0x000fea0003800000 */
[----:B------:R-:W-:Y:S01]  /*0470*/  IMAD.IADD R39, R23, 0x1, R40 ;  /* 0x0000000117277824 */ /* 0x000fe200078e0228 */
[----:B------:R-:W-:Y:S01]  /*0480*/  BSSY.RECONVERGENT B0, `(.L_x_8) ;  /* 0x0000008000007945 */ /* 0x000fe20003800200 */
[----:B------:R-:W-:-:S03]  /*0490*/  MOV R0, 0x500 ;  /* 0x0000050000007802 */ /* 0x000fc60000000f00 */
[----:B------:R-:W-:Y:S02]  /*04a0*/  LOP3.LUT R21, R39, 0x3f, RZ, 0xc0, !PT ;  /* 0x0000003f27157812 */ /* 0x000fe400078ec0ff */
[----:B------:R-:W-:Y:S02]  /*04b0*/  SHF.R.U32.HI R39, RZ, 0x6, R39 ;  /* 0x00000006ff277819 */ /* 0x000fe40000011627 */
[----:B------:R-:W0:Y:S02]  /*04c0*/  I2F.F64.U32 R4, R21 ;  /* 0x0000001500047312 */ /* 0x000e240000201800 */
[----:B0-----:R-:W-:Y:S02]  /*04d0*/  IMAD.MOV.U32 R20, RZ, RZ, R4 ;  /* 0x000000ffff147224 */ /* 0x001fe400078e0004 */
[----:B------:R-:W-:-:S07]  /*04e0*/  IMAD.MOV.U32 R3, RZ, RZ, R5 ;  /* 0x000000ffff037224 */ /* 0x000fce00078e0005 */
[----:B------:R-:W-:Y:S05]  /*04f0*/  CALL.REL.NOINC `($_Z11next_boardsP5BoardS0_i$__internal_accurate_pow) ;  /* 0x0000003c00687944 */ /* 0x000fea0003c00000 */
[----:B------:R-:W-:Y:S05]  /*0500*/  BSYNC.RECONVERGENT B0 ;  /* 0x0000000000007941 */ /* 0x000fea0003800200 */
.L_x_8:
[----:B------:R-:W-:-:S06]  /*0510*/  IMAD R4, R39, 0x8, R30 ;  /* 0x0000000827047824 */ /* 0x000fcc00078e021e */
[----:B------:R-:W2:Y:S01]  /*0520*/  LDL.64 R4, [R4+0x8] ;  /* 0x0000080004047983 */ /* 0x000ea20000100a00 */
[----:B------:R-:W-:-:S04]  /*0530*/  ISETP.NE.AND P0, PT, R21, RZ, PT ;  /* 0x000000ff1500720c */ /* 0x000fc80003f05270 */
[----:B------:R-:W-:Y:S02]  /*0540*/  FSEL R40, R3, RZ, P0 ;  /* 0x000000ff03287208 */ /* 0x000fe40000000000 */
[----:B------:R-:W-:-:S06]  /*0550*/  FSEL R41, R10, 1.875, P0 ;  /* 0x3ff000000a297808 */ /* 0x000fcc0000000000 */
[----:B------:R-:W2:Y:S02]  /*0560*/  F2I.U64.F64.TRUNC R40, R40 ;  /* 0x0000002800287311 */ /* 0x000ea4000030d800 */
[----:B--2---:R-:W-:-:S04]  /*0570*/  LOP3.LUT P0, RZ, R40, R4, RZ, 0xc0, !PT ;  /* 0x0000000428ff7212 */ /* 0x004fc8000780c0ff */
[----:B------:R-:W-:-:S13]  /*0580*/  LOP3.LUT P0, RZ, R41, R5, RZ, 0xc0, P0 ;  /* 0x0000000529ff7212 */ /* 0x000fda000000c0ff */
[----:B------:R-:W-:Y:S05]  /*0590*/  @P0 BRA `(.L_x_7) ;  /* 0x0000002c00a40947 */ /* 0x000fea0003800000 */
[----:B------:R-:W-:Y:S01]  /*05a0*/  MOV R42, 0x0 ;  /* 0x00000000002a7802 */ /* 0x000fe20000000f00 */
[----:B------:R0:W-:Y:S01]  /*05b0*/  STL.64 [R1+0x20], R26 ;  /* 0x0000201a01007387 */ /* 0x0001e20000100a00 */
[----:B------:R-:W1:Y:S01]  /*05c0*/  LDCU.64 UR4, c[0x4][0x48] ;  /* 0x01000900ff0477ac */ /* 0x000e620008000a00 */
[----:B------:R-:W-:Y:S01]  /*05d0*/  IADD3 R6, P0, PT, R28, 0x20, RZ ;  /* 0x000000201c067810 */ /* 0x000fe20007f1e0ff */
[----:B------:R0:W2:Y:S01]  /*05e0*/  LDC.64 R8, c[0x4][R42] ;  /* 0x010000002a087b82 */ /* 0x0000a20000000a00 */
[----:B------:R0:W-:Y:S01]  /*05f0*/  STL [R1+0x28], R32 ;  /* 0x0000282001007387 */ /* 0x0001e20000100800 */
[----:B------:R-:W-:Y:S02]  /*0600*/  ISETP.GE.U32.AND P1, PT, R23, 0x10, PT ;  /* 0x000000101700780c */ /* 0x000fe40003f26070 */
[----:B------:R-:W-:Y:S02]  /*0610*/  IMAD.X R7, RZ, RZ, R29, P0 ;  /* 0x000000ffff077224 */ /* 0x000fe400000e061d */
[----:B------:R-:W-:Y:S01]  /*0620*/  P2R R0, PR, RZ, 0x2 ;  /* 0x00000002ff007803 */ /* 0x000fe20000000000 */
[----:B-1----:R-:W-:Y:S01]  /*0630*/  IMAD.U32 R4, RZ, RZ, UR4 ;  /* 0x00000004ff047e24 */ /* 0x002fe2000f8e00ff */
[----:B0-----:R-:W-:-:S07]  /*0640*/  MOV R5, UR5 ;  /* 0x0000000500057c02 */ /* 0x001fce0008000f00 */
[----:B------:R-:W-:-:S07]  /*0650*/  LEPC R20, `(.L_x_9) ;  /* 0x000000001014794e */ /* 0x000fce0000000000 */
[----:B--2---:R-:W-:Y:S05]  /*0660*/  CALL.ABS.NOINC R8 ;  /* 0x0000000008007343 */ /* 0x004fea0003c00000 */
.L_x_9:
[--C-:B------:R-:W-:Y:S01]  /*0670*/  IMAD R37, R37, 0x8, R33.reuse ;  /* 0x0000000825257824 */ /* 0x100fe200078e0221 */
[----:B------:R0:W-:Y:S04]  /*0680*/  STL.64 [R1+0x38], R18 ;  /* 0x0000381201007387 */ /* 0x0001e80000100a00 */
[----:B------:R0:W-:Y:S01]  /*0690*/  STL.64 [R1+0x40], R16 ;  /* 0x0000401001007387 */ /* 0x0001e20000100a00 */
[----:B------:R-:W-:Y:S01]  /*06a0*/  IMAD R39, R39, 0x8, R33 ;  /* 0x0000000827277824 */ /* 0x000fe200078e0221 */
[----:B------:R-:W1:Y:S02]  /*06b0*/  LDCU.64 UR4, c[0x4][0x8] ;  /* 0x01000100ff0477ac */ /* 0x000e640008000a00 */
[----:B------:R-:W2:Y:S02]  /*06c0*/  LDL.64 R4, [R37+0x8] ;  /* 0x0000080025047983 */ /* 0x000ea40000100a00 */
[----:B--2---:R-:W-:-:S02]  /*06d0*/  LOP3.LUT R10, R24, R4, RZ, 0xfc, !PT ;  /* 0x00000004180a7212 */ /* 0x004fc400078efcff */
[----:B------:R-:W-:-:S05]  /*06e0*/  LOP3.LUT R11, R25, R5, RZ, 0xfc, !PT ;  /* 0x00000005190b7212 */ /* 0x000fca00078efcff */
[----:B------:R0:W-:Y:S04]  /*06f0*/  STL.64 [R37+0x8], R10 ;  /* 0x0000080a25007387 */ /* 0x0001e80000100a00 */
[----:B------:R-:W2:Y:S01]  /*0700*/  LDL.64 R4, [R39+0x8] ;  /* 0x0000080027047983 */ /* 0x000ea20000100a00 */
[----:B------:R0:W3:Y:S01]  /*0710*/  LDC.64 R8, c[0x4][R42] ;  /* 0x010000002a087b82 */ /* 0x0000e20000000a00 */
[----:B------:R-:W-:Y:S01]  /*0720*/  IMAD.MOV.U32 R6, RZ, RZ, R28 ;  /* 0x000000ffff067224 */ /* 0x000fe200078e001c */
[----:B------:R-:W-:Y:S02]  /*0730*/  MOV R7, R29 ;  /* 0x0000001d00077202 */ /* 0x000fe40000000f00 */
[----:B--2---:R-:W-:Y:S01]  /*0740*/  LOP3.LUT R12, R40, R4, RZ, 0xfc, !PT ;  /* 0x00000004280c7212 */ /* 0x004fe200078efcff */
[----:B-1----:R-:W-:Y:S01]  /*0750*/  IMAD.U32 R4, RZ, RZ, UR4 ;  /* 0x00000004ff047e24 */ /* 0x002fe2000f8e00ff */
[----:B------:R-:W-:Y:S01]  /*0760*/  LOP3.LUT R13, R41, R5, RZ, 0xfc, !PT ;  /* 0x00000005290d7212 */ /* 0x000fe200078efcff */
[----:B------:R-:W-:-:S04]  /*0770*/  IMAD.U32 R5, RZ, RZ, UR5 ;  /* 0x00000005ff057e24 */ /* 0x000fc8000f8e00ff */
[----:B------:R0:W-:Y:S04]  /*0780*/  STL.64 [R39+0x8], R12 ;  /* 0x0000080c27007387 */ /* 0x0001e80000100a00 */
[----:B---3--:R0:W-:Y:S02]  /*0790*/  STL.64 [R1], R22 ;  /* 0x0000001601007387 */ /* 0x0081e40000100a00 */
[----:B------:R-:W-:-:S07]  /*07a0*/  LEPC R20, `(.L_x_10) ;  /* 0x000000001014794e */ /* 0x000fce0000000000 */
[----:B0-----:R-:W-:Y:S05]  /*07b0*/  CALL.ABS.NOINC R8 ;  /* 0x0000000008007343 */ /* 0x001fea0003c00000 */
.L_x_10:
[----:B------:R-:W0:Y:S01]  /*07c0*/  LDC.64 R42, c[0x4][R42] ;  /* 0x010000002a2a7b82 */ /* 0x000e220000000a00 */
[----:B------:R-:W1:Y:S01]  /*07d0*/  LDCU.64 UR4, c[0x4][0x10] ;  /* 0x01000200ff0477ac */ /* 0x000e620008000a00 */
[----:B------:R-:W-:Y:S01]  /*07e0*/  CS2R R6, SRZ ;  /* 0x0000000000067805 */ /* 0x000fe2000001ff00 */
[----:B-1----:R-:W-:Y:S02]  /*07f0*/  IMAD.U32 R4, RZ, RZ, UR4 ;  /* 0x00000004ff047e24 */ /* 0x002fe4000f8e00ff */
[----:B------:R-:W-:-:S07]  /*0800*/  IMAD.U32 R5, RZ, RZ, UR5 ;  /* 0x00000005ff057e24 */ /* 0x000fce000f8e00ff */
[----:B------:R-:W-:-:S07]  /*0810*/  LEPC R20, `(.L_x_11) ;  /* 0x000000001014794e */ /* 0x000fce0000000000 */
[----:B0-----:R-:W-:Y:S05]  /*0820*/  CALL.ABS.NOINC R42 ;  /* 0x000000002a007343 */ /* 0x001fea0003c00000 */
.L_x_11:
[----:B------:R-:W-:Y:S01]  /*0830*/  ISETP.GE.U32.AND P6, PT, R23, 0x10, PT ;  /* 0x000000101700780c */ /* 0x000fe20003fc6070 */
[----:B------:R-:W-:Y:S01]  /*0840*/  BSSY.RECONVERGENT B6, `(.L_x_12) ;  /* 0x00000ab000067945 */ /* 0x000fe20003800200 */
[----:B------:R-:W-:-:S11]  /*0850*/  IMAD.MOV.U32 R40, RZ, RZ, RZ ;  /* 0x000000ffff287224 */ /* 0x000fd600078e00ff */
[----:B------:R-:W-:Y:S05]  /*0860*/  @!P6 BRA `(.L_x_13) ;  /* 0x0000000800a0e947 */ /* 0x000fea0003800000 */
[----:B------:R-:W-:Y:S01]  /*0870*/  BSSY.RECONVERGENT B7, `(.L_x_14) ;  /* 0x00000a6000077945 */ /* 0x000fe20003800200 */
[----:B------:R-:W-:-:S07]  /*0880*/  IMAD.MOV.U32 R40, RZ, RZ, RZ ;  /* 0x000000ffff287224 */ /* 0x000fce00078e00ff */
.L_x_31:
[----:B------:R-:W-:Y:S01]  /*0890*/  MOV R24, 0x0 ;  /* 0x0000000000187802 */ /* 0x000fe20000000f00 */
[----:B------:R0:W-:Y:S01]  /*08a0*/  STL [R1], R40 ;  /* 0x0000002801007387 */ /* 0x0001e20000100800 */
[----:B------:R-:W1:Y:S01]  /*08b0*/  LDCU.64 UR4, c[0x4][0x18] ;  /* 0x01000300ff0477ac */ /* 0x000e620008000a00 */
[----:B------:R-:W-:Y:S01]  /*08c0*/  MOV R6, R28 ;  /* 0x0000001c00067202 */ /* 0x000fe20000000f00 */
[----:B------:R0:W2:Y:S01]  /*08d0*/  LDC.64 R8, c[0x4][R24] ;  /* 0x0100000018087b82 */ /* 0x0000a20000000a00 */
[----:B------:R-:W-:Y:S02]  /*08e0*/  IMAD.MOV.U32 R7, RZ, RZ, R29 ;  /* 0x000000ffff077224 */ /* 0x000fe400078e001d */
[----:B-1----:R-:W-:Y:S02]  /*08f0*/  IMAD.U32 R4, RZ, RZ, UR4 ;  /* 0x00000004ff047e24 */ /* 0x002fe4000f8e00ff */
[----:B0-----:R-:W-:-:S07]  /*0900*/  IMAD.U32 R5, RZ, RZ, UR5 ;  /* 0x00000005ff057e24 */ /* 0x001fce000f8e00ff */
[----:B------:R-:W-:-:S07]  /*0910*/  LEPC R20, `(.L_x_15) ;  /* 0x000000001014794e */ /* 0x000fce0000000000 */
[----:B--2---:R-:W-:Y:S05]  /*0920*/  CALL.ABS.NOINC R8 ;  /* 0x0000000008007343 */ /* 0x004fea0003c00000 */
.L_x_15:
[----:B------:R-:W-:Y:S01]  /*0930*/  VIADD R0, R40, 0x1 ;  /* 0x0000000128007836 */ /* 0x000fe20000000000 */
[----:B------:R0:W1:Y:S01]  /*0940*/  LDC.64 R8, c[0x4][R24] ;  /* 0x0100000018087b82 */ /* 0x0000620000000a00 */
[----:B------:R-:W2:Y:S01]  /*0950*/  LDCU.64 UR4, c[0x4][0x18] ;  /* 0x01000300ff0477ac */ /* 0x000ea20008000a00 */
[----:B------:R-:W-:Y:S02]  /*0960*/  IMAD.MOV.U32 R6, RZ, RZ, R28 ;  /* 0x000000ffff067224 */ /* 0x000fe400078e001c */
[----:B------:R0:W-:Y:S01]  /*0970*/  STL [R1], R0 ;  /* 0x0000000001007387 */ /* 0x0001e20000100800 */
[----:B------:R-:W-:Y:S02]  /*0980*/  IMAD.MOV.U32 R7, RZ, RZ, R29 ;  /* 0x000000ffff077224 */ /* 0x000fe400078e001d */
[----:B--2---:R-:W-:Y:S02]  /*0990*/  IMAD.U32 R4, RZ, RZ, UR4 ;  /* 0x00000004ff047e24 */ /* 0x004fe4000f8e00ff */
[----:B0-----:R-:W-:-:S07]  /*09a0*/  IMAD.U32 R5, RZ, RZ, UR5 ;  /* 0x00000005ff057e24 */ /* 0x001fce000f8e00ff */
[----:B------:R-:W-:-:S07]  /*09b0*/  LEPC R20, `(.L_x_16) ;  /* 0x000000001014794e */ /* 0x000fce0000000000 */
[----:B-1----:R-:W-:Y:S05]  /*09c0*/  CALL.ABS.NOINC R8 ;  /* 0x0000000008007343 */ /* 0x002fea0003c00000 */
.L_x_16:
[----:B------:R-:W-:Y:S01]  /*09d0*/  IADD3 R0, PT, PT, R40, 0x2, RZ ;  /* 0x0000000228007810 */ /* 0x000fe20007ffe0ff */
        /* <DEDUP_REMOVED lines=9> */
.L_x_17:
[----:B------:R-:W-:Y:S01]  /*0a70*/  VIADD R0, R40, 0x3 ;  /* 0x0000000328007836 */ /* 0x000fe20000000000 */
[----:B------:R0:W1:Y:S01]  /*0a80*/  LDC.64 R8, c[0x4][R24] ;  /* 0x0100000018087b82 */ /* 0x0000620000000a00 */
[----:B------:R-:W2:Y:S01]  /*0a90*/  LDCU.64 UR4, c[0x4][0x18] ;  /* 0x01000300ff0477ac */ /* 0x000ea20008000a00 */
[----:B------:R-:W-:Y:S02]  /*0aa0*/  IMAD.MOV.U32 R6, RZ, RZ, R28 ;  /* 0x000000ffff067224 */ /* 0x000fe400078e001c */
[----:B------:R0:W-:Y:S01]  /*0ab0*/  STL [R1], R0 ;  /* 0x0000000001007387 */ /* 0x0001e20000100800 */
[----:B------:R-:W-:Y:S02]  /*0ac0*/  IMAD.MOV.U32 R7, RZ, RZ, R29 ;  /* 0x000000ffff077224 */ /* 0x000fe400078e001d */
[----:B--2---:R-:W-:Y:S01]  /*0ad0*/  IMAD.U32 R4, RZ, RZ, UR4 ;  /* 0x00000004ff047e24 */ /* 0x004fe2000f8e00ff */
[----:B0-----:R-:W-:-:S07]  /*0ae0*/  MOV R5, UR5 ;  /* 0x0000000500057c02 */ /* 0x001fce0008000f00 */
[----:B------:R-:W-:-:S07]  /*0af0*/  LEPC R20, `(.L_x_18) ;  /* 0x000000001014794e */ /* 0x000fce0000000000 */
[----:B-1----:R-:W-:Y:S05]  /*0b00*/  CALL.ABS.NOINC R8 ;  /* 0x0000000008007343 */ /* 0x002fea0003c00000 */
.L_x_18:
[----:B------:R-:W-:Y:S01]  /*0b10*/  VIADD R0, R40, 0x4 ;  /* 0x0000000428007836 */ /* 0x000fe20000000000 */
[----:B------:R0:W1:Y:S01]  /*0b20*/  LDC.64 R8, c[0x4][R24] ;  /* 0x0100000018087b82 */ /* 0x0000620000000a00 */
[----:B------:R-:W2:Y:S01]  /*0b30*/  LDCU.64 UR4, c[0x4][0x18] ;  /* 0x01000300ff0477ac */ /* 0x000ea20008000a00 */
[----:B------:R-:W-:Y:S01]  /*0b40*/  IMAD.MOV.U32 R6, RZ, RZ, R28 ;  /* 0x000000ffff067224 */ /* 0x000fe200078e001c */
[----:B------:R-:W-:Y:S01]  /*0b50*/  MOV R7, R29 ;  /* 0x0000001d00077202 */ /* 0x000fe20000000f00 */
[----:B------:R0:W-:Y:S01]  /*0b60*/  STL [R1], R0 ;  /* 0x0000000001007387 */ /* 0x0001e20000100800 */
[----:B--2---:R-:W-:Y:S02]  /*0b70*/  IMAD.U32 R4, RZ, RZ, UR4 ;  /* 0x00000004ff047e24 */ /* 0x004fe4000f8e00ff */
[----:B0-----:R-:W-:-:S07]  /*0b80*/  IMAD.U32 R5, RZ, RZ, UR5 ;  /* 0x00000005ff057e24 */ /* 0x001fce000f8e00ff */
[----:B------:R-:W-:-:S07]  /*0b90*/  LEPC R20, `(.L_x_19) ;  /* 0x000000001014794e */ /* 0x000fce0000000000 */
[----:B-1----:R-:W-:Y:S05]  /*0ba0*/  CALL.ABS.NOINC R8 ;  /* 0x0000000008007343 */ /* 0x002fea0003c00000 */
.L_x_19:
        /* <DEDUP_REMOVED lines=10> */
.L_x_20:
[----:B------:R-:W-:Y:S01]  /*0c50*/  VIADD R0, R40, 0x6 ;  /* 0x0000000628007836 */ /* 0x000fe20000000000 */
[----:B------:R0:W1:Y:S01]  /*0c60*/  LDC.64 R8, c[0x4][R24] ;  /* 0x0100000018087b82 */ /* 0x0000620000000a00 */
[----:B------:R-:W2:Y:S01]  /*0c70*/  LDCU.64 UR4, c[0x4][0x18] ;  /* 0x01000300ff0477ac */ /* 0x000ea20008000a00 */
[----:B------:R-:W-:Y:S02]  /*0c80*/  IMAD.MOV.U32 R6, RZ, RZ, R28 ;  /* 0x000000ffff067224 */ /* 0x000fe400078e001c */
[----:B------:R0:W-:Y:S01]  /*0c90*/  STL [R1], R0 ;  /* 0x0000000001007387 */ /* 0x0001e20000100800 */
[----:B------:R-:W-:Y:S01]  /*0ca0*/  IMAD.MOV.U32 R7, RZ, RZ, R29 ;  /* 0x000000ffff077224 */ /* 0x000fe200078e001d */
[----:B--2---:R-:W-:Y:S01]  /*0cb0*/  MOV R4, UR4 ;  /* 0x0000000400047c02 */ /* 0x004fe20008000f00 */
[----:B0-----:R-:W-:-:S07]  /*0cc0*/  IMAD.U32 R5, RZ, RZ, UR5 ;  /* 0x00000005ff057e24 */ /* 0x001fce000f8e00ff */
[----:B------:R-:W-:-:S07]  /*0cd0*/  LEPC R20, `(.L_x_21) ;  /* 0x000000001014794e */ /* 0x000fce0000000000 */
[----:B-1----:R-:W-:Y:S05]  /*0ce0*/  CALL.ABS.NOINC R8 ;  /* 0x0000000008007343 */ /* 0x002fea0003c00000 */
.L_x_21:
[----:B------:R-:W-:Y:S01]  /*0cf0*/  VIADD R0, R40, 0x7 ;  /* 0x0000000728007836 */ /* 0x000fe20000000000 */
[----:B------:R0:W1:Y:S01]  /*0d00*/  LDC.64 R8, c[0x4][R24] ;  /* 0x0100000018087b82 */ /* 0x0000620000000a00 */
[----:B------:R-:W2:Y:S01]  /*0d10*/  LDCU.64 UR4, c[0x4][0x18] ;  /* 0x01000300ff0477ac */ /* 0x000ea20008000a00 */
[----:B------:R-:W-:Y:S01]  /*0d20*/  MOV R6, R28 ;  /* 0x0000001c00067202 */ /* 0x000fe20000000f00 */
[----:B------:R-:W-:Y:S01]  /*0d30*/  IMAD.MOV.U32 R7, RZ, RZ, R29 ;  /* 0x000000ffff077224 */ /* 0x000fe200078e001d */
[----:B------:R0:W-:Y:S01]  /*0d40*/  STL [R1], R0 ;  /* 0x0000000001007387 */ /* 0x0001e20000100800 */
[----:B--2---:R-:W-:Y:S02]  /*0d50*/  IMAD.U32 R4, RZ, RZ, UR4 ;  /* 0x00000004ff047e24 */ /* 0x004fe4000f8e00ff */
[----:B0-----:R-:W-:-:S07]  /*0d60*/  IMAD.U32 R5, RZ, RZ, UR5 ;  /* 0x00000005ff057e24 */ /* 0x001fce000f8e00ff */
[----:B------:R-:W-:-:S07]  /*0d70*/  LEPC R20, `(.L_x_22) ;  /* 0x000000001014794e */ /* 0x000fce0000000000 */
[----:B-1----:R-:W-:Y:S05]  /*0d80*/  CALL.ABS.NOINC R8 ;  /* 0x0000000008007343 */ /* 0x002fea0003c00000 */
.L_x_22:
        /* <DEDUP_REMOVED lines=10> */
.L_x_23:
        /* <DEDUP_REMOVED lines=10> */
.L_x_24:
        /* <DEDUP_REMOVED lines=10> */
.L_x_25:
        /* <DEDUP_REMOVED lines=10> */
.L_x_26:
        /* <DEDUP_REMOVED lines=10> */
.L_x_27:
        /* <DEDUP_REMOVED lines=10> */
.L_x_28:
        /* <DEDUP_REMOVED lines=10> */
.L_x_29:
[----:B------:R-:W-:Y:S01]  /*11f0*/  VIADD R0, R40, 0xf ;  /* 0x0000000f28007836 */ /* 0x000fe20000000000 */
[----:B------:R-:W0:Y:S01]  /*1200*/  LDC.64 R24, c[0x4][R24] ;  /* 0x0100000018187b82 */ /* 0x000e220000000a00 */
[----:B------:R-:W1:Y:S01]  /*1210*/  LDCU.64 UR4, c[0x4][0x18] ;  /* 0x01000300ff0477ac */ /* 0x000e620008000a00 */
[----:B------:R-:W-:Y:S02]  /*1220*/  IMAD.MOV.U32 R6, RZ, RZ, R28 ;  /* 0x000000ffff067224 */ /* 0x000fe400078e001c */
[----:B------:R2:W-:Y:S01]  /*1230*/  STL [R1], R0 ;  /* 0x0000000001007387 */ /* 0x0005e20000100800 */
[----:B------:R-:W-:Y:S02]  /*1240*/  IMAD.MOV.U32 R7, RZ, RZ, R29 ;  /* 0x000000ffff077224 */ /* 0x000fe400078e001d */
[----:B-1----:R-:W-:Y:S02]  /*1250*/  IMAD.U32 R4, RZ, RZ, UR4 ;  /* 0x00000004ff047e24 */ /* 0x002fe4000f8e00ff */
[----:B--2---:R-:W-:-:S07]  /*1260*/  IMAD.U32 R5, RZ, RZ, UR5 ;  /* 0x00000005ff057e24 */ /* 0x004fce000f8e00ff */
[----:B------:R-:W-:-:S07]  /*1270*/  LEPC R20, `(.L_x_30) ;  /* 0x000000001014794e */ /* 0x000fce0000000000 */
[----:B0-----:R-:W-:Y:S05]  /*1280*/  CALL.ABS.NOINC R24 ;  /* 0x0000000018007343 */ /* 0x001fea0003c00000 */
.L_x_30:
[----:B------:R-:W-:Y:S02]  /*1290*/  IADD3 R40, PT, PT, R40, 0x10, RZ ;  /* 0x0000001028287810 */ /* 0x000fe40007ffe0ff */
[----:B------:R-:W-:-:S04]  /*12a0*/  LOP3.LUT R3, R23, 0xf0, RZ, 0xc0, !PT ;  /* 0x000000f017037812 */ /* 0x000fc800078ec0ff */
[----:B------:R-:W-:-:S13]  /*12b0*/  ISETP.NE.AND P0, PT, R40, R3, PT ;  /* 0x000000032800720c */ /* 0x000fda0003f05270 */
[----:B------:R-:W-:Y:S05]  /*12c0*/  @P0 BRA `(.L_x_31) ;  /* 0xfffffff400700947 */ /* 0x000fea000383ffff */
[----:B------:R-:W-:Y:S05]  /*12d0*/  BSYNC.RECONVERGENT B7 ;  /* 0x0000000000077941 */ /* 0x000fea0003800200 */
.L_x_14:
[----:B------:R-:W-:-:S07]  /*12e0*/  IMAD.MOV.U32 R40, RZ, RZ, R3 ;  /* 0x000000ffff287224 */ /* 0x000fce00078e0003 */
.L_x_13:
[----:B------:R-:W-:Y:S05]  /*12f0*/  BSYNC.RECONVERGENT B6 ;  /* 0x0000000000067941 */ /* 0x000fea0003800200 */
.L_x_12:
[----:B------:R-:W-:Y:S01]  /*1300*/  LOP3.LUT P0, RZ, R23, 0xf, RZ, 0xc0, !PT ;  /* 0x0000000f17ff7812 */ /* 0x000fe2000780c0ff */
[----:B------:R-:W-:-:S12]  /*1310*/  BSSY.RECONVERGENT B6, `(.L_x_32) ;  /* 0x00000b3000067945 */ /* 0x000fd80003800200 */
[----:B------:R-:W-:Y:S05]  /*1320*/  @!P0 BRA `(.L_x_33) ;  /* 0x0000000800c48947 */ /* 0x000fea0003800000 */
[----:B------:R-:W-:Y:S01]  /*1330*/  LOP3.LUT R0, R23, 0xf, RZ, 0xc0, !PT ;  /* 0x0000000f17007812 */ /* 0x000fe200078ec0ff */
[----:B------:R-:W-:Y:S04]  /*1340*/  BSSY.RECONVERGENT B7, `(.L_x_34) ;  /* 0x0000056000077945 */ /* 0x000fe80003800200 */
[----:B------:R-:W-:-:S05]  /*1350*/  VIADD R0, R0, 0xffffffff ;  /* 0xffffffff00007836 */ /* 0x000fca0000000000 */
[----:B------:R-:W-:-:S04]  /*1360*/  LOP3.LUT R0, R0, 0xffff, RZ, 0xc0, !PT ;  /* 0x0000ffff00007812 */ /* 0x000fc800078ec0ff */
[----:B------:R-:W-:-:S13]  /*1370*/  ISETP.GE.U32.AND P0, PT, R0, 0x7, PT ;  /* 0x000000070000780c */ /* 0x000fda0003f06070 */
[----:B------:R-:W-:Y:S05]  /*1380*/  @!P0 BRA `(.L_x_35) ;  /* 0x0000000400448947 */ /* 0x000fea0003800000 */
[----:B------:R-:W-:Y:S01]  /*1390*/  MOV R24, 0x0 ;  /* 0x0000000000187802 */ /* 0x000fe20000000f00 */
[----:B------:R0:W-:Y:S01]  /*13a0*/  STL [R1], R40 ;  /* 0x0000002801007387 */ /* 0x0001e20000100800 */
[----:B------:R-:W1:Y:S01]  /*13b0*/  LDCU.64 UR4, c[0x4][0x18] ;  /* 0x01000300ff0477ac */ /* 0x000e620008000a00 */
[----:B------:R-:W-:Y:S01]  /*13c0*/  IMAD.MOV.U32 R6, RZ, RZ, R28 ;  /* 0x000000ffff067224 */ /* 0x000fe200078e001c */
[----:B------:R0:W2:Y:S01]  /*13d0*/  LDC.64 R8, c[0x4][R24] ;  /* 0x0100000018087b82 */ /* 0x0000a20000000a00 */
[----:B------:R-:W-:Y:S01]  /*13e0*/  MOV R7, R29 ;  /* 0x0000001d00077202 */ /* 0x000fe20000000f00 */
[----:B-1----:R-:W-:Y:S02]  /*13f0*/  IMAD.U32 R4, RZ, RZ, UR4 ;  /* 0x00000004ff047e24 */ /* 0x002fe4000f8e00ff */
[----:B0-----:R-:W-:-:S07]  /*1400*/  IMAD.U32 R5, RZ, RZ, UR5 ;  /* 0x00000005ff057e24 */ /* 0x001fce000f8e00ff */
[----:B------:R-:W-:-:S07]  /*1410*/  LEPC R20, `(.L_x_36) ;  /* 0x000000001014794e */ /* 0x000fce0000000000 */
[----:B--2---:R-:W-:Y:S05]  /*1420*/  CALL.ABS.NOINC R8 ;  /* 0x0000000008007343 */ /* 0x004fea0003c00000 */
.L_x_36:
        /* <DEDUP_REMOVED lines=10> */
.L_x_37:
        /* <DEDUP_REMOVED lines=10> */
.L_x_38:
        /* <DEDUP_REMOVED lines=10> */
.L_x_39:
        /* <DEDUP_REMOVED lines=10> */
.L_x_40:
        /* <DEDUP_REMOVED lines=10> */
.L_x_41:
        /* <DEDUP_REMOVED lines=10> */
.L_x_42:
        /* <DEDUP_REMOVED lines=10> */
.L_x_43:
[----:B------:R-:W-:-:S07]  /*1890*/  IADD3 R40, PT, PT, R40, 0x8, RZ ;  /* 0x0000000828287810 */ /* 0x000fce0007ffe0ff */
.L_x_35:
[----:B------:R-:W-:Y:S05]  /*18a0*/  BSYNC.RECONVERGENT B7 ;  /* 0x0000000000077941 */ /* 0x000fea0003800200 */
.L_x_34:
[----:B------:R-:W-:-:S13]  /*18b0*/  ISETP.NE.AND P0, PT, R34, RZ, PT ;  /* 0x000000ff2200720c */ /* 0x000fda0003f05270 */
[----:B------:R-:W-:Y:S05]  /*18c0*/  @!P0 BRA `(.L_x_33) ;  /* 0x00000004005c8947 */ /* 0x000fea0003800000 */
[----:B------:R-:W-:Y:S01]  /*18d0*/  VIADD R0, R34, 0xffffffff ;  /* 0xffffffff22007836 */ /* 0x000fe20000000000 */
[----:B------:R-:W-:Y:S04]  /*18e0*/  BSSY.RECONVERGENT B7, `(.L_x_44) ;  /* 0x000002d000077945 */ /* 0x000fe80003800200 */
        /* <DEDUP_REMOVED lines=8> */
[----:B------:R-:W-:Y:S02]  /*1970*/  IMAD.MOV.U32 R7, RZ, RZ, R29 ;  /* 0x000000ffff077224 */ /* 0x000fe400078e001d */
[----:B-1----:R-:W-:Y:S02]  /*1980*/  IMAD.U32 R4, RZ, RZ, UR4 ;  /* 0x00000004ff047e24 */ /* 0x002fe4000f8e00ff */
[----:B0-----:R-:W-:-:S07]  /*1990*/  IMAD.U32 R5, RZ, RZ, UR5 ;  /* 0x00000005ff057e24 */ /* 0x001fce000f8e00ff */
[----:B------:R-:W-:-:S07]  /*19a0*/  LEPC R20, `(.L_x_46) ;  /* 0x000000001014794e */ /* 0x000fce0000000000 */
[----:B--2---:R-:W-:Y:S05]  /*19b0*/  CALL.ABS.NOINC R8 ;  /* 0x0000000008007343 */ /* 0x004fea0003c00000 */
.L_x_46:
        /* <DEDUP_REMOVED lines=10> */
.L_x_47:
        /* <DEDUP_REMOVED lines=10> */
.L_x_48:
        /* <DEDUP_REMOVED lines=10> */
.L_x_49:
[----:B------:R-:W-:-:S07]  /*1ba0*/  VIADD R40, R40, 0x4 ;  /* 0x0000000428287836 */ /* 0x000fce0000000000 */
.L_x_45:
[----:B------:R-:W-:Y:S05]  /*1bb0*/  BSYNC.RECONVERGENT B7 ;  /* 0x0000000000077941 */ /* 0x000fea0003800200 */
.L_x_44:
[----:B------:R-:W-:-:S13]  /*1bc0*/  LOP3.LUT P0, R25, R23, 0x3, RZ, 0xc0, !PT ;  /* 0x0000000317197812 */ /* 0x000fda000780c0ff */
[----:B------:R-:W-:Y:S05]  /*1bd0*/  @!P0 BRA `(.L_x_33) ;  /* 0x0000000000988947 */ /* 0x000fea0003800000 */
[----:B------:R-:W-:Y:S01]  /*1be0*/  MOV R24, 0x0 ;  /* 0x0000000000187802 */ /* 0x000fe20000000f00 */
[----:B------:R0:W-:Y:S01]  /*1bf0*/  STL [R1], R40 ;  /* 0x0000002801007387 */ /* 0x0001e20000100800 */
[----:B------:R-:W1:Y:S01]  /*1c00*/  LDCU.64 UR4, c[0x4][0x18] ;  /* 0x01000300ff0477ac */ /* 0x000e620008000a00 */
[----:B------:R-:W-:Y:S01]  /*1c10*/  ISETP.NE.AND P0, PT, R25, 0x1, PT ;  /* 0x000000011900780c */ /* 0x000fe20003f05270 */
[----:B------:R0:W2:Y:S01]  /*1c20*/  LDC.64 R8, c[0x4][R24] ;  /* 0x0100000018087b82 */ /* 0x0000a20000000a00 */
[----:B------:R-:W-:Y:S01]  /*1c30*/  MOV R6, R28 ;  /* 0x0000001c00067202 */ /* 0x000fe20000000f00 */
[----:B------:R-:W-:Y:S01]  /*1c40*/  IMAD.MOV.U32 R7, RZ, RZ, R29 ;  /* 0x000000ffff077224 */ /* 0x000fe200078e001d */
[----:B------:R-:W-:Y:S01]  /*1c50*/  P2R R0, PR, RZ, 0x1 ;  /* 0x00000001ff007803 */ /* 0x000fe20000000000 */
[----:B-1----:R-:W-:Y:S02]  /*1c60*/  IMAD.U32 R4, RZ, RZ, UR4 ;  /* 0x00000004ff047e24 */ /* 0x002fe4000f8e00ff */
[----:B0-----:R-:W-:-:S07]  /*1c70*/  IMAD.U32 R5, RZ, RZ, UR5 ;  /* 0x00000005ff057e24 */ /* 0x001fce000f8e00ff */
[----:B------:R-:W-:-:S07]  /*1c80*/  LEPC R20, `(.L_x_50) ;  /* 0x000000001014794e */ /* 0x000fce0000000000 */
[----:B--2---:R-:W-:Y:S05]  /*1c90*/  CALL.ABS.NOINC R8 ;  /* 0x0000000008007343 */ /* 0x004fea0003c00000 */
.L_x_50:
[----:B------:R-:W-:-:S13]  /*1ca0*/  ISETP.NE.AND P6, PT, R25, 0x1, PT ;  /* 0x000000011900780c */ /* 0x000fda0003fc5270 */
[----:B------:R-:W-:Y:S05]  /*1cb0*/  @!P6 BRA `(.L_x_33) ;  /* 0x000000000060e947 */ /* 0x000fea0003800000 */
[----:B------:R-:W-:Y:S01]  /*1cc0*/  VIADD R0, R40, 0x1 ;  /* 0x0000000128007836 */ /* 0x000fe20000000000 */
[----:B------:R0:W1:Y:S01]  /*1cd0*/  LDC.64 R8, c[0x4][R24] ;  /* 0x0100000018087b82 */ /* 0x0000620000000a00 */
[----:B------:R-:W2:Y:S01]  /*1ce0*/  LDCU.64 UR4, c[0x4][0x18] ;  /* 0x01000300ff0477ac */ /* 0x000ea20008000a00 */
[----:B------:R-:W-:Y:S01]  /*1cf0*/  ISETP.NE.AND P0, PT, R25, 0x2, PT ;  /* 0x000000021900780c */ /* 0x000fe20003f05270 */
[----:B------:R-:W-:Y:S01]  /*1d00*/  IMAD.MOV.U32 R6, RZ, RZ, R28 ;  /* 0x000000ffff067224 */ /* 0x000fe200078e001c */
[----:B------:R0:W-:Y:S01]  /*1d10*/  STL [R1], R0 ;  /* 0x0000000001007387 */ /* 0x0001e20000100800 */
[----:B------:R-:W-:Y:S02]  /*1d20*/  MOV R7, R29 ;  /* 0x0000001d00077202 */ /* 0x000fe40000000f00 */
[----:B------:R-:W-:Y:S01]  /*1d30*/  P2R R25, PR, RZ, 0x1 ;  /* 0x00000001ff197803 */ /* 0x000fe20000000000 */
[----:B--2---:R-:W-:Y:S02]  /*1d40*/  IMAD.U32 R4, RZ, RZ, UR4 ;  /* 0x00000004ff047e24 */ /* 0x004fe4000f8e00ff */
[----:B0-----:R-:W-:-:S07]  /*1d50*/  IMAD.U32 R5, RZ, RZ, UR5 ;  /* 0x00000005ff057e24 */ /* 0x001fce000f8e00ff */
[----:B------:R-:W-:-:S07]  /*1d60*/  LEPC R20, `(.L_x_51) ;  /* 0x000000001014794e */ /* 0x000fce0000000000 */
[----:B-1----:R-:W-:Y:S05]  /*1d70*/  CALL.ABS.NOINC R8 ;  /* 0x0000000008007343 */ /* 0x002fea0003c00000 */
.L_x_51:
[----:B------:R-:W-:-:S13]  /*1d80*/  ISETP.NE.AND P6, PT, R25, RZ, PT ;  /* 0x000000ff1900720c */ /* 0x000fda0003fc5270 */
[----:B------:R-:W-:Y:S05]  /*1d90*/  @!P6 BRA `(.L_x_33) ;  /* 0x000000000028e947 */ /* 0x000fea0003800000 */
        /* <DEDUP_REMOVED lines=10> */
.L_x_33:
[----:B------:R-:W-:Y:S05]  /*1e40*/  BSYNC.RECONVERGENT B6 ;  /* 0x0000000000067941 */ /* 0x000fea0003800200 */
.L_x_32:
[----:B------:R-:W-:Y:S01]  /*1e50*/  MOV R8, 0x0 ;  /* 0x0000000000087802 */ /* 0x000fe20000000f00 */
[----:B------:R-:W0:Y:S01]  /*1e60*/  LDCU.64 UR4, c[0x4][0x20] ;  /* 0x01000400ff0477ac */ /* 0x000e220008000a00 */
[----:B------:R-:W-:-:S04]  /*1e70*/  CS2R R6, SRZ ;  /* 0x0000000000067805 */ /* 0x000fc8000001ff00 */
[----:B------:R-:W1:Y:S01]  /*1e80*/  LDC.64 R8, c[0x4][R8] ;  /* 0x0100000008087b82 */ /* 0x000e620000000a00 */
[----:B0-----:R-:W-:Y:S01]  /*1e90*/  MOV R4, UR4 ;  /* 0x0000000400047c02 */ /* 0x001fe20008000f00 */
[----:B------:R-:W-:-:S07]  /*1ea0*/  IMAD.U32 R5, RZ, RZ, UR5 ;  /* 0x00000005ff057e24 */ /* 0x000fce000f8e00ff */
[----:B------:R-:W-:-:S07]  /*1eb0*/  LEPC R20, `(.L_x_52) ;  /* 0x000000001014794e */ /* 0x000fce0000000000 */
[----:B-1----:R-:W-:Y:S05]  /*1ec0*/  CALL.ABS.NOINC R8 ;  /* 0x0000000008007343 */ /* 0x002fea0003c00000 */
.L_x_52:
[----:B------:R-:W-:Y:S01]  /*1ed0*/  BSSY.RECONVERGENT B8, `(.L_x_53) ;  /* 0x0000154000087945 */ /* 0x000fe20003800200 */
[----:B------:R-:W-:-:S07]  /*1ee0*/  IMAD.MOV.U32 R24, RZ, RZ, RZ ;  /* 0x000000ffff187224 */ /* 0x000fce00078e00ff */
.L_x_97:
[----:B------:R-:W-:Y:S01]  /*1ef0*/  MOV R8, 0x0 ;  /* 0x0000000000087802 */ /* 0x000fe20000000f00 */
[----:B------:R0:W-:Y:S01]  /*1f00*/  STL [R1], R24 ;  /* 0x0000001801007387 */ /* 0x0001e20000100800 */
[----:B------:R-:W1:Y:S01]  /*1f10*/  LDCU.64 UR4, c[0x4][0x28] ;  /* 0x01000500ff0477ac */ /* 0x000e620008000a00 */
[----:B------:R-:W-:Y:S01]  /*1f20*/  ISETP.GE.U32.AND P0, PT, R23, 0x4, PT ;  /* 0x000000041700780c */ /* 0x000fe20003f06070 */
[----:B------:R-:W-:Y:S01]  /*1f30*/  IMAD.MOV.U32 R6, RZ, RZ, R28 ;  /* 0x000000ffff067224 */ /* 0x000fe200078e001c */
[----:B------:R-:W-:Y:S01]  /*1f40*/  MOV R7, R29 ;  /* 0x0000001d00077202 */ /* 0x000fe20000000f00 */
[----:B------:R-:W2:Y:S01]  /*1f50*/  LDC.64 R8, c[0x4][R8] ;  /* 0x0100000008087b82 */ /* 0x000ea20000000a00 */
[----:B------:R-:W-:Y:S01]  /*1f60*/  P2R R0, PR, RZ, 0x1 ;  /* 0x00000001ff007803 */ /* 0x000fe20000000000 */
[----:B-1----:R-:W-:Y:S02]  /*1f70*/  IMAD.U32 R4, RZ, RZ, UR4 ;  /* 0x00000004ff047e24 */ /* 0x002fe4000f8e00ff */
[----:B0-----:R-:W-:-:S07]  /*1f80*/  IMAD.U32 R5, RZ, RZ, UR5 ;  /* 0x00000005ff057e24 */ /* 0x001fce000f8e00ff */
[----:B------:R-:W-:-:S07]  /*1f90*/  LEPC R20, `(.L_x_54) ;  /* 0x000000001014794e */ /* 0x000fce0000000000 */
[----:B--2---:R-:W-:Y:S05]  /*1fa0*/  CALL.ABS.NOINC R8 ;  /* 0x0000000008007343 */ /* 0x004fea0003c00000 */
.L_x_54:
[C---:B------:R-:W-:Y:S01]  /*1fb0*/  ISETP.GE.U32.AND P6, PT, R23.reuse, 0x4, PT ;  /* 0x000000041700780c */ /* 0x040fe20003fc6070 */
[----:B------:R-:W-:Y:S01]  /*1fc0*/  BSSY.RECONVERGENT B7, `(.L_x_55) ;  /* 0x00000b5000077945 */ /* 0x000fe20003800200 */
[----:B------:R-:W-:Y:S02]  /*1fd0*/  IMAD R25, R23, R24, RZ ;  /* 0x0000001817197224 */ /* 0x000fe400078e02ff */
[----:B------:R-:W-:-:S09]  /*1fe0*/  IMAD.MOV.U32 R40, RZ, RZ, RZ ;  /* 0x000000ffff287224 */ /* 0x000fd200078e00ff */
[----:B------:R-:W-:Y:S05]  /*1ff0*/  @!P6 BRA `(.L_x_56) ;  /* 0x0000000800c4e947 */ /* 0x000fea0003800000 */
[----:B------:R-:W-:Y:S01]  /*2000*/  BSSY.RECONVERGENT B6, `(.L_x_57) ;  /* 0x00000af000067945 */ /* 0x000fe20003800200 */
[----:B------:R-:W-:-:S07]  /*2010*/  IMAD.MOV.U32 R40, RZ, RZ, RZ ;  /* 0x000000ffff287224 */ /* 0x000fce00078e00ff */
.L_x_78:
[----:B0-----:R-:W-:Y:S01]  /*2020*/  IMAD.IADD R37, R25, 0x1, R40 ;  /* 0x0000000119257824 */ /* 0x001fe200078e0228 */
[----:B------:R-:W-:Y:S01]  /*2030*/  BSSY.RECONVERGENT B0, `(.L_x_58) ;  /* 0x000000b000007945 */ /* 0x000fe20003800200 */
[----:B------:R-:W-:Y:S01]  /*2040*/  VIADD R40, R40, 0x4 ;  /* 0x0000000428287836 */ /* 0x000fe20000000000 */
[----:B------:R-:W-:Y:S02]  /*2050*/  MOV R0, 0x20e0 ;  /* 0x000020e000007802 */ /* 0x000fe40000000f00 */
[----:B------:R-:W-:Y:S02]  /*2060*/  LOP3.LUT R21, R37, 0x3f, RZ, 0xc0, !PT ;  /* 0x0000003f25157812 */ /* 0x000fe400078ec0ff */
[----:B------:R-:W-:Y:S02]  /*2070*/  ISETP.NE.AND P0, PT, R40, R35, PT ;  /* 0x000000232800720c */ /* 0x000fe40003f05270 */
[----:B------:R-:W0:Y:S01]  /*2080*/  I2F.F64.U32 R4, R21 ;  /* 0x0000001500047312 */ /* 0x000e220000201800 */
[----:B------:R-:W-:-:S02]  /*2090*/  SHF.R.U32.HI R41, RZ, 0x6, R37 ;  /* 0x00000006ff297819 */ /* 0x000fc40000011625 */
[----:B------:R-:W-:Y:S01]  /*20a0*/  P2R R39, PR, RZ, 0x1 ;  /* 0x00000001ff277803 */ /* 0x000fe20000000000 */
[----:B0-----:R-:W-:Y:S01]  /*20b0*/  IMAD.MOV.U32 R20, RZ, RZ, R4 ;  /* 0x000000ffff147224 */ /* 0x001fe200078e0004 */
[----:B------:R-:W-:-:S07]  /*20c0*/  MOV R3, R5 ;  /* 0x0000000500037202 */ /* 0x000fce0000000f00 */
[----:B------:R-:W-:Y:S05]  /*20d0*/  CALL.REL.NOINC `($_Z11next_boardsP5BoardS0_i$__internal_accurate_pow) ;  /* 0x0000002000707944 */ /* 0x000fea0003c00000 */
[----:B------:R-:W-:Y:S05]  /*20e0*/  BSYNC.RECONVERGENT B0 ;  /* 0x0000000000007941 */ /* 0x000fea0003800200 */
.L_x_58:
[----:B------:R-:W-:-:S06]  /*20f0*/  IMAD R4, R41, 0x8, R33 ;  /* 0x0000000829047824 */ /* 0x000fcc00078e0221 */
[----:B------:R-:W2:Y:S01]  /*2100*/  LDL.64 R4, [R4+0x8] ;  /* 0x0000080004047983 */ /* 0x000ea20000100a00 */
[----:B------:R-:W-:Y:S01]  /*2110*/  ISETP.NE.AND P0, PT, R21, RZ, PT ;  /* 0x000000ff1500720c */ /* 0x000fe20003f05270 */
[----:B------:R-:W-:Y:S03]  /*2120*/  BSSY.RECONVERGENT B0, `(.L_x_59) ;  /* 0x000001c000007945 */ /* 0x000fe60003800200 */
[----:B------:R-:W-:Y:S02]  /*2130*/  FSEL R6, R3, RZ, P0 ;  /* 0x000000ff03067208 */ /* 0x000fe40000000000 */
[----:B------:R-:W-:Y:S01]  /*2140*/  FSEL R7, R10, 1.875, P0 ;  /* 0x3ff000000a077808 */ /* 0x000fe20000000000 */
[----:B------:R-:W0:Y:S05]  /*2150*/  BMOV.32.CLEAR R41, B0 ;  /* 0x0000000000297355 */ /* 0x000e2a0000100000 */
[----:B------:R-:W2:Y:S02]  /*2160*/  F2I.U64.F64.TRUNC R6, R6 ;  /* 0x0000000600067311 */ /* 0x000ea4000030d800 */
[----:B--2---:R-:W-:-:S04]  /*2170*/  LOP3.LUT P0, RZ, R6, R4, RZ, 0xc0, !PT ;  /* 0x0000000406ff7212 */ /* 0x004fc8000780c0ff */
[----:B------:R-:W-:-:S13]  /*2180*/  LOP3.LUT P0, RZ, R7, R5, RZ, 0xc0, P0 ;  /* 0x0000000507ff7212 */ /* 0x000fda000000c0ff */
[----:B0-----:R-:W-:Y:S05]  /*2190*/  @!P0 BRA `(.L_x_60) ;  /* 0x0000000000288947 */ /* 0x001fea0003800000 */
[----:B------:R-:W-:Y:S01]  /*21a0*/  MOV R8, 0x0 ;  /* 0x0000000000087802 */ /* 0x000fe20000000f00 */
[----:B------:R-:W0:Y:S01]  /*21b0*/  LDCU.64 UR4, c[0x4][0x30] ;  /* 0x01000600ff0477ac */ /* 0x000e220008000a00 */
[----:B------:R-:W-:-:S04]  /*21c0*/  CS2R R6, SRZ ;  /* 0x0000000000067805 */ /* 0x000fc8000001ff00 */
[----:B------:R-:W1:Y:S01]  /*21d0*/  LDC.64 R8, c[0x4][R8] ;  /* 0x0100000008087b82 */ /* 0x000e620000000a00 */
[----:B0-----:R-:W-:Y:S02]  /*21e0*/  IMAD.U32 R4, RZ, RZ, UR4 ;  /* 0x00000004ff047e24 */ /* 0x001fe4000f8e00ff */
[----:B------:R-:W-:Y:S01]  /*21f0*/  IMAD.U32 R5, RZ, RZ, UR5 ;  /* 0x00000005ff057e24 */ /* 0x000fe2000f8e00ff */
[----:B------:R-:W-:Y:S06]  /*2200*/  BMOV.32.CLEAR RZ, B0 ;  /* 0x0000000000ff7355 */ /* 0x000fec0000100000 */
[----:B------:R-:W-:-:S07]  /*2210*/  LEPC R20, `(.L_x_61) ;  /* 0x000000001014794e */ /* 0x000fce0000000000 */
[----:B-1----:R-:W-:Y:S05]  /*2220*/  CALL.ABS.NOINC R8 ;  /* 0x0000000008007343 */ /* 0x002fea0003c00000 */
.L_x_61:
[----:B------:R-:W-:Y:S05]  /*2230*/  BRA `(.L_x_62) ;  /* 0x0000000000247947 */ /* 0x000fea0003800000 */
.L_x_60:
        /* <DEDUP_REMOVED lines=9> */
.L_x_62:
[----:B------:R0:W-:Y:S05]  /*22d0*/  BMOV.32 B0, R41 ;  /* 0x0000002900007356 */ /* 0x0001ea0000000000 */
[----:B------:R-:W-:Y:S05]  /*22e0*/  BSYNC.RECONVERGENT B0 ;  /* 0x0000000000007941 */ /* 0x000fea0003800200 */
.L_x_59:
[----:B0-----:R-:W-:Y:S01]  /*22f0*/  IADD3 R41, PT, PT, R37, 0x1, RZ ;  /* 0x0000000125297810 */ /* 0x001fe20007ffe0ff */
[----:B------:R-:W-:Y:S01]  /*2300*/  BSSY.RECONVERGENT B0, `(.L_x_63) ;  /* 0x0000008000007945 */ /* 0x000fe20003800200 */
[----:B------:R-:W-:Y:S02]  /*2310*/  MOV R0, 0x2380 ;  /* 0x0000238000007802 */ /* 0x000fe40000000f00 */
[----:B------:R-:W-:Y:S02]  /*2320*/  LOP3.LUT R21, R41, 0x3f, RZ, 0xc0, !PT ;  /* 0x0000003f29157812 */ /* 0x000fe400078ec0ff */
[----:B------:R-:W-:Y:S02]  /*2330*/  SHF.R.U32.HI R41, RZ, 0x6, R41 ;  /* 0x00000006ff297819 */ /* 0x000fe40000011629 */
[----:B------:R-:W0:Y:S02]  /*2340*/  I2F.F64.U32 R4, R21 ;  /* 0x0000001500047312 */ /* 0x000e240000201800 */
[----:B0-----:R-:W-:-:S02]  /*2350*/  IMAD.MOV.U32 R20, RZ, RZ, R4 ;  /* 0x000000ffff147224 */ /* 0x001fc400078e0004 */
[----:B------:R-:W-:-:S07]  /*2360*/  IMAD.MOV.U32 R3, RZ, RZ, R5 ;  /* 0x000000ffff037224 */ /* 0x000fce00078e0005 */
[----:B------:R-:W-:Y:S05]  /*2370*/  CALL.REL.NOINC `($_Z11next_boardsP5BoardS0_i$__internal_accurate_pow) ;  /* 0x0000001c00c87944 */ /* 0x000fea0003c00000 */
[----:B------:R-:W-:Y:S05]  /*2380*/  BSYNC.RECONVERGENT B0 ;  /* 0x0000000000007941 */ /* 0x000fea0003800200 */
.L_x_63:
        /* <DEDUP_REMOVED lines=20> */
.L_x_66:
[----:B------:R-:W-:Y:S05]  /*24d0*/  BRA `(.L_x_67) ;  /* 0x0000000000247947 */ /* 0x000fea0003800000 */
.L_x_65:
[----:B------:R-:W-:Y:S01]  /*24e0*/  MOV R8, 0x0 ;  /* 0x0000000000087802 */ /* 0x000fe20000000f00 */
[----:B------:R-:W0:Y:S01]  /*24f0*/  LDCU.64 UR4, c[0x4][0x38] ;  /* 0x01000700ff0477ac */ /* 0x000e220008000a00 */
[----:B------:R-:W-:-:S04]  /*2500*/  CS2R R6, SRZ ;  /* 0x0000000000067805 */ /* 0x000fc8000001ff00 */
[----:B------:R-:W1:Y:S01]  /*2510*/  LDC.64 R8, c[0x4][R8] ;  /* 0x0100000008087b82 */ /* 0x000e620000000a00 */
[----:B0-----:R-:W-:Y:S01]  /*2520*/  MOV R4, UR4 ;  /* 0x0000000400047c02 */ /* 0x001fe20008000f00 */
[----:B------:R-:W-:Y:S01]  /*2530*/  IMAD.U32 R5, RZ, RZ, UR5 ;  /* 0x00000005ff057e24 */ /* 0x000fe2000f8e00ff */
[----:B------:R-:W-:Y:S06]  /*2540*/  BMOV.32.CLEAR RZ, B0 ;  /* 0x0000000000ff7355 */ /* 0x000fec0000100000 */
[----:B------:R-:W-:-:S07]  /*2550*/  LEPC R20, `(.L_x_67) ;  /* 0x000000001014794e */ /* 0x000fce0000000000 */
[----:B-1----:R-:W-:Y:S05]  /*2560*/  CALL.ABS.NOINC R8 ;  /* 0x0000000008007343 */ /* 0x002fea0003c00000 */
.L_x_67:
[----:B------:R0:W-:Y:S05]  /*2570*/  BMOV.32 B0, R41 ;  /* 0x0000002900007356 */ /* 0x0001ea0000000000 */
[----:B------:R-:W-:Y:S05]  /*2580*/  BSYNC.RECONVERGENT B0 ;  /* 0x0000000000007941 */ /* 0x000fea0003800200 */
.L_x_64:
[----:B0-----:R-:W-:Y:S01]  /*2590*/  VIADD R41, R37, 0x2 ;  /* 0x0000000225297836 */ /* 0x001fe20000000000 */
        /* <DEDUP_REMOVED lines=9> */
.L_x_68:
        /* <DEDUP_REMOVED lines=20> */
.L_x_71:
[----:B------:R-:W-:Y:S05]  /*2770*/  BRA `(.L_x_72) ;  /* 0x0000000000247947 */ /* 0x000fea0003800000 */
.L_x_70:
        /* <DEDUP_REMOVED lines=9> */
.L_x_72:
[----:B------:R0:W-:Y:S05]  /*2810*/  BMOV.32 B0, R41 ;  /* 0x0000002900007356 */ /* 0x0001ea0000000000 */
[----:B------:R-:W-:Y:S05]  /*2820*/  BSYNC.RECONVERGENT B0 ;  /* 0x0000000000007941 */ /* 0x000fea0003800200 */
.L_x_69:
[----:B------:R-:W-:Y:S01]  /*2830*/  VIADD R37, R37, 0x3 ;  /* 0x0000000325257836 */ /* 0x000fe20000000000 */
[----:B------:R-:W-:Y:S01]  /*2840*/  BSSY.RECONVERGENT B0, `(.L_x_73) ;  /* 0x0000008000007945 */ /* 0x000fe20003800200 */
[----:B------:R-:W-:-:S03]  /*2850*/  MOV R0, 0x28c0 ;  /* 0x000028c000007802 */ /* 0x000fc60000000f00 */
[----:B------:R-:W-:Y:S02]  /*2860*/  LOP3.LUT R21, R37, 0x3f, RZ, 0xc0, !PT ;  /* 0x0000003f25157812 */ /* 0x000fe400078ec0ff */
[----:B------:R-:W-:Y:S02]  /*2870*/  SHF.R.U32.HI R37, RZ, 0x6, R37 ;  /* 0x00000006ff257819 */ /* 0x000fe40000011625 */
[----:B------:R-:W1:Y:S02]  /*2880*/  I2F.F64.U32 R4, R21 ;  /* 0x0000001500047312 */ /* 0x000e640000201800 */
[----:B-1----:R-:W-:Y:S01]  /*2890*/  IMAD.MOV.U32 R20, RZ, RZ, R4 ;  /* 0x000000ffff147224 */ /* 0x002fe200078e0004 */
[----:B------:R-:W-:-:S07]  /*28a0*/  MOV R3, R5 ;  /* 0x0000000500037202 */ /* 0x000fce0000000f00 */
[----:B0-----:R-:W-:Y:S05]  /*28b0*/  CALL.REL.NOINC `($_Z11next_boardsP5BoardS0_i$__internal_accurate_pow) ;  /* 0x0000001800787944 */ /* 0x001fea0003c00000 */
[----:B------:R-:W-:Y:S05]  /*28c0*/  BSYNC.RECONVERGENT B0 ;  /* 0x0000000000007941 */ /* 0x000fea0003800200 */
.L_x_73:
        /* <DEDUP_REMOVED lines=20> */
.L_x_76:
[----:B------:R-:W-:Y:S05]  /*2a10*/  BRA `(.L_x_77) ;  /* 0x0000000000247947 */ /* 0x000fea0003800000 */
.L_x_75:
        /* <DEDUP_REMOVED lines=9> */
.L_x_77:
[----:B------:R0:W-:Y:S05]  /*2ab0*/  BMOV.32 B0, R37 ;  /* 0x0000002500007356 */ /* 0x0001ea0000000000 */
[----:B------:R-:W-:Y:S05]  /*2ac0*/  BSYNC.RECONVERGENT B0 ;  /* 0x0000000000007941 */ /* 0x000fea0003800200 */
.L_x_74:
[----:B------:R-:W-:-:S13]  /*2ad0*/  ISETP.NE.AND P6, PT, R39, RZ, PT ;  /* 0x000000ff2700720c */ /* 0x000fda0003fc5270 */
[----:B------:R-:W-:Y:S05]  /*2ae0*/  @P6 BRA `(.L_x_78) ;  /* 0xfffffff4004c6947 */ /* 0x000fea000383ffff */
[----:B------:R-:W-:Y:S05]  /*2af0*/  BSYNC.RECONVERGENT B6 ;  /* 0x0000000000067941 */ /* 0x000fea0003800200 */
.L_x_57:
[----:B------:R-:W-:-:S07]  /*2b00*/  MOV R40, R35 ;  /* 0x0000002300287202 */ /* 0x000fce0000000f00 */
.L_x_56:
[----:B------:R-:W-:Y:S05]  /*2b10*/  BSYNC.RECONVERGENT B7 ;  /* 0x0000000000077941 */ /* 0x000fea0003800200 */
.L_x_55:
[----:B------:R-:W-:Y:S01]  /*2b20*/  LOP3.LUT P0, RZ, R23, 0x3, RZ, 0xc0, !PT ;  /* 0x0000000317ff7812 */ /* 0x000fe2000780c0ff */
[----:B------:R-:W-:-:S12]  /*2b30*/  BSSY.RECONVERGENT B7, `(.L_x_79) ;  /* 0x0000082000077945 */ /* 0x000fd80003800200 */
[----:B------:R-:W-:Y:S05]  /*2b40*/  @!P0 BRA `(.L_x_80) ;  /* 0x0000000800008947 */ /* 0x000fea0003800000 */
[----:B------:R-:W-:Y:S01]  /*2b50*/  ISETP.NE.AND P0, PT, R36, 0x1, PT ;  /* 0x000000012400780c */ /* 0x000fe20003f05270 */
[----:B------:R-:W-:-:S12]  /*2b60*/  BSSY.RECONVERGENT B6, `(.L_x_81) ;  /* 0x0000057000067945 */ /* 0x000fd80003800200 */
[----:B------:R-:W-:Y:S05]  /*2b70*/  @!P0 BRA `(.L_x_82) ;  /* 0x0000000400548947 */ /* 0x000fea0003800000 */
[----:B0-----:R-:W-:Y:S01]  /*2b80*/  IMAD.IADD R37, R25, 0x1, R40 ;  /* 0x0000000119257824 */ /* 0x001fe200078e0228 */
        /* <DEDUP_REMOVED lines=9> */
.L_x_83:
        /* <DEDUP_REMOVED lines=15> */
[----:B0-----:R-:W-:Y:S01]  /*2d10*/  IMAD.U32 R4, RZ, RZ, UR4 ;  /* 0x00000004ff047e24 */ /* 0x001fe2000f8e00ff */
[----:B------:R-:W-:Y:S01]  /*2d20*/  MOV R5, UR5 ;  /* 0x0000000500057c02 */ /* 0x000fe20008000f00 */
[----:B------:R-:W-:Y:S06]  /*2d30*/  BMOV.32.CLEAR RZ, B0 ;  /* 0x0000000000ff7355 */ /* 0x000fec0000100000 */
[----:B------:R-:W-:-:S07]  /*2d40*/  LEPC R20, `(.L_x_86) ;  /* 0x000000001014794e */ /* 0x000fce0000000000 */
[----:B-1----:R-:W-:Y:S05]  /*2d50*/  CALL.ABS.NOINC R8 ;  /* 0x0000000008007343 */ /* 0x002fea0003c00000 */
.L_x_86:
[----:B------:R-:W-:Y:S05]  /*2d60*/  BRA `(.L_x_87) ;  /* 0x0000000000247947 */ /* 0x000fea0003800000 */
.L_x_85:
        /* <DEDUP_REMOVED lines=9> */
.L_x_87:
[----:B------:R0:W-:Y:S05]  /*2e00*/  BMOV.32 B0, R39 ;  /* 0x0000002700007356 */ /* 0x0001ea0000000000 */
[----:B------:R-:W-:Y:S05]  /*2e10*/  BSYNC.RECONVERGENT B0 ;  /* 0x0000000000007941 */ /* 0x000fea0003800200 */
.L_x_84:
[----:B------:R-:W-:Y:S01]  /*2e20*/  VIADD R37, R37, 0x1 ;  /* 0x0000000125257836 */ /* 0x000fe20000000000 */
[----:B------:R-:W-:Y:S01]  /*2e30*/  BSSY.RECONVERGENT B0, `(.L_x_88) ;  /* 0x0000008000007945 */ /* 0x000fe20003800200 */
[----:B------:R-:W-:-:S03]  /*2e40*/  MOV R0, 0x2eb0 ;  /* 0x00002eb000007802 */ /* 0x000fc60000000f00 */
[----:B------:R-:W-:Y:S02]  /*2e50*/  LOP3.LUT R21, R37, 0x3f, RZ, 0xc0, !PT ;  /* 0x0000003f25157812 */ /* 0x000fe400078ec0ff */
[----:B------:R-:W-:Y:S02]  /*2e60*/  SHF.R.U32.HI R37, RZ, 0x6, R37 ;  /* 0x00000006ff257819 */ /* 0x000fe40000011625 */
[----:B------:R-:W1:Y:S02]  /*2e70*/  I2F.F64.U32 R4, R21 ;  /* 0x0000001500047312 */ /* 0x000e640000201800 */
[----:B-1----:R-:W-:Y:S02]  /*2e80*/  IMAD.MOV.U32 R20, RZ, RZ, R4 ;  /* 0x000000ffff147224 */ /* 0x002fe400078e0004 */
[----:B------:R-:W-:-:S07]  /*2e90*/  IMAD.MOV.U32 R3, RZ, RZ, R5 ;  /* 0x000000ffff037224 */ /* 0x000fce00078e0005 */
[----:B0-----:R-:W-:Y:S05]  /*2ea0*/  CALL.REL.NOINC `($_Z11next_boardsP5BoardS0_i$__internal_accurate_pow) ;  /* 0x0000001000fc7944 */ /* 0x001fea0003c00000 */
[----:B------:R-:W-:Y:S05]  /*2eb0*/  BSYNC.RECONVERGENT B0 ;  /* 0x0000000000007941 */ /* 0x000fea0003800200 */
.L_x_88:
[----:B------:R-:W-:-:S06]  /*2ec0*/  LEA R4, R37, R33, 0x3 ;  /* 0x0000002125047211 */ /* 0x000fcc00078e18ff */
        /* <DEDUP_REMOVED lines=19> */
.L_x_91:
[----:B------:R-:W-:Y:S05]  /*3000*/  BRA `(.L_x_92) ;  /* 0x0000000000247947 */ /* 0x000fea0003800000 */
.L_x_90:
        /* <DEDUP_REMOVED lines=9> */
.L_x_92:
[----:B------:R0:W-:Y:S05]  /*30a0*/  BMOV.32 B0, R37 ;  /* 0x0000002500007356 */ /* 0x0001ea0000000000 */
[----:B------:R-:W-:Y:S05]  /*30b0*/  BSYNC.RECONVERGENT B0 ;  /* 0x0000000000007941 */ /* 0x000fea0003800200 */
.L_x_89:
[----:B------:R-:W-:-:S07]  /*30c0*/  VIADD R40, R40, 0x2 ;  /* 0x0000000228287836 */ /* 0x000fce0000000000 */
.L_x_82:
[----:B------:R-:W-:Y:S05]  /*30d0*/  BSYNC.RECONVERGENT B6 ;  /* 0x0000000000067941 */ /* 0x000fea0003800200 */
.L_x_81:
[----:B------:R-:W-:-:S04]  /*30e0*/  LOP3.LUT R0, R23, 0x1, RZ, 0xc0, !PT ;  /* 0x0000000117007812 */ /* 0x000fc800078ec0ff */
[----:B------:R-:W-:-:S13]  /*30f0*/  ISETP.NE.U32.AND P0, PT, R0, 0x1, PT ;  /* 0x000000010000780c */ /* 0x000fda0003f05070 */
[----:B------:R-:W-:Y:S05]  /*3100*/  @P0 BRA `(.L_x_80) ;  /* 0x0000000000900947 */ /* 0x000fea0003800000 */
[----:B------:R-:W-:Y:S01]  /*3110*/  IADD3 R25, PT, PT, R25, R40, RZ ;  /* 0x0000002819197210 */ /* 0x000fe20007ffe0ff */
[----:B------:R-:W-:Y:S01]  /*3120*/  BSSY.RECONVERGENT B0, `(.L_x_93) ;  /* 0x0000008000007945 */ /* 0x000fe20003800200 */
[----:B------:R-:W-:Y:S02]  /*3130*/  MOV R0, 0x31a0 ;  /* 0x000031a000007802 */ /* 0x000fe40000000f00 */
[----:B------:R-:W-:Y:S02]  /*3140*/  LOP3.LUT R21, R25, 0x3f, RZ, 0xc0, !PT ;  /* 0x0000003f19157812 */ /* 0x000fe400078ec0ff */
[----:B------:R-:W-:Y:S02]  /*3150*/  SHF.R.U32.HI R40, RZ, 0x6, R25 ;  /* 0x00000006ff287819 */ /* 0x000fe40000011619 */
[----:B------:R-:W1:Y:S02]  /*3160*/  I2F.F64.U32 R4, R21 ;  /* 0x0000001500047312 */ /* 0x000e640000201800 */
[----:B-1----:R-:W-:-:S02]  /*3170*/  IMAD.MOV.U32 R20, RZ, RZ, R4 ;  /* 0x000000ffff147224 */ /* 0x002fc400078e0004 */
[----:B------:R-:W-:-:S07]  /*3180*/  IMAD.MOV.U32 R3, RZ, RZ, R5 ;  /* 0x000000ffff037224 */ /* 0x000fce00078e0005 */
[----:B0-----:R-:W-:Y:S05]  /*3190*/  CALL.REL.NOINC `($_Z11next_boardsP5BoardS0_i$__internal_accurate_pow) ;  /* 0x0000001000407944 */ /* 0x001fea0003c00000 */
[----:B------:R-:W-:Y:S05]  /*31a0*/  BSYNC.RECONVERGENT B0 ;  /* 0x0000000000007941 */ /* 0x000fea0003800200 */
.L_x_93:
        /* <DEDUP_REMOVED lines=8> */
[----:B------:R-:W-:Y:S05]  /*3230*/  @!P0 BRA `(.L_x_94) ;  /* 0x0000000000248947 */ /* 0x000fea0003800000 */
[----:B------:R-:W-:Y:S01]  /*3240*/  MOV R8, 0x0 ;  /* 0x0000000000087802 */ /* 0x000fe20000000f00 */
[----:B------:R-:W0:Y:S01]  /*3250*/  LDCU.64 UR4, c[0x4][0x30] ;  /* 0x01000600ff0477ac */ /* 0x000e220008000a00 */
[----:B------:R-:W-:-:S04]  /*3260*/  CS2R R6, SRZ ;  /* 0x0000000000067805 */ /* 0x000fc8000001ff00 */
[----:B------:R-:W1:Y:S01]  /*3270*/  LDC.64 R8, c[0x4][R8] ;  /* 0x0100000008087b82 */ /* 0x000e620000000a00 */
[----:B0-----:R-:W-:Y:S02]  /*3280*/  IMAD.U32 R4, RZ, RZ, UR4 ;  /* 0x00000004ff047e24 */ /* 0x001fe4000f8e00ff */
[----:B------:R-:W-:-:S07]  /*3290*/  IMAD.U32 R5, RZ, RZ, UR5 ;  /* 0x00000005ff057e24 */ /* 0x000fce000f8e00ff */
[----:B------:R-:W-:-:S07]  /*32a0*/  LEPC R20, `(.L_x_95) ;  /* 0x000000001014794e */ /* 0x000fce0000000000 */
[----:B-1----:R-:W-:Y:S05]  /*32b0*/  CALL.ABS.NOINC R8 ;  /* 0x0000000008007343 */ /* 0x002fea0003c00000 */
.L_x_95:
[----:B------:R-:W-:Y:S05]  /*32c0*/  BRA `(.L_x_80) ;  /* 0x0000000000207947 */ /* 0x000fea0003800000 */
.L_x_94:
        /* <DEDUP_REMOVED lines=8> */
.L_x_80:
[----:B------:R-:W-:Y:S05]  /*3350*/  BSYNC.RECONVERGENT B7 ;  /* 0x0000000000077941 */ /* 0x000fea0003800200 */
.L_x_79:
[----:B------:R-:W-:Y:S01]  /*3360*/  MOV R8, 0x0 ;  /* 0x0000000000087802 */ /* 0x000fe20000000f00 */
[----:B------:R-:W1:Y:S01]  /*3370*/  LDCU.64 UR4, c[0x4][0x20] ;  /* 0x01000400ff0477ac */ /* 0x000e620008000a00 */
[----:B------:R-:W-:-:S04]  /*3380*/  CS2R R6, SRZ ;  /* 0x0000000000067805 */ /* 0x000fc8000001ff00 */
[----:B------:R-:W2:Y:S01]  /*3390*/  LDC.64 R8, c[0x4][R8] ;  /* 0x0100000008087b82 */ /* 0x000ea20000000a00 */
[----:B-1----:R-:W-:Y:S02]  /*33a0*/  IMAD.U32 R4, RZ, RZ, UR4 ;  /* 0x00000004ff047e24 */ /* 0x002fe4000f8e00ff */
[----:B------:R-:W-:-:S07]  /*33b0*/  IMAD.U32 R5, RZ, RZ, UR5 ;  /* 0x00000005ff057e24 */ /* 0x000fce000f8e00ff */
[----:B------:R-:W-:-:S07]  /*33c0*/  LEPC R20, `(.L_x_96) ;  /* 0x000000001014794e */ /* 0x000fce0000000000 */
[----:B0-2---:R-:W-:Y:S05]  /*33d0*/  CALL.ABS.NOINC R8 ;  /* 0x0000000008007343 */ /* 0x005fea0003c00000 */
.L_x_96:
[----:B------:R-:W-:-:S05]  /*33e0*/  VIADD R24, R24, 0x1 ;  /* 0x0000000118187836 */ /* 0x000fca0000000000 */
[----:B------:R-:W-:-:S13]  /*33f0*/  ISETP.NE.AND P0, PT, R24, R22, PT ;  /* 0x000000161800720c */ /* 0x000fda0003f05270 */
[----:B------:R-:W-:Y:S05]  /*3400*/  @P0 BRA `(.L_x_97) ;  /* 0xffffffe800b80947 */ /* 0x000fea000383ffff */
[----:B------:R-:W-:Y:S05]  /*3410*/  BSYNC.RECONVERGENT B8 ;  /* 0x0000000000087941 */ /* 0x000fea0003800200 */
.L_x_53:
[----:B------:R-:W-:-:S07]  /*3420*/  VIADD R32, R32, 0x1 ;  /* 0x0000000120207836 */ /* 0x000fce0000000000 */
.L_x_7:
[----:B------:R-:W-:Y:S05]  /*3430*/  BSYNC.RECONVERGENT B9 ;  /* 0x0000000000097941 */ /* 0x000fea0003800200 */
.L_x_6:
[----:B------:R-:W-:-:S04]  /*3440*/  IADD3 R27, PT, PT, R27, 0x1, RZ ;  /* 0x000000011b1b7810 */ /* 0x000fc80007ffe0ff */
[----:B------:R-:W-:-:S13]  /*3450*/  ISETP.NE.AND P0, PT, R27, R38, PT ;  /* 0x000000261b00720c */ /* 0x000fda0003f05270 */
[----:B------:R-:W-:Y:S05]  /*3460*/  @P0 BRA `(.L_x_98) ;  /* 0xffffffcc00b00947 */ /* 0x000fea000383ffff */
.L_x_4:
[----:B------:R-:W-:Y:S05]  /*3470*/  BSYNC.RECONVERGENT B10 ;  /* 0x00000000000a7941 */ /* 0x000fea0003800200 */
.L_x_3:
[----:B------:R-:W-:-:S05]  /*3480*/  VIADD R3, R22, 0xfffffffe ;  /* 0xfffffffe16037836 */ /* 0x000fca0000000000 */
[C---:B------:R-:W-:Y:S01]  /*3490*/  ISETP.NE.AND P0, PT, R26.reuse, R3, PT ;  /* 0x000000031a00720c */ /* 0x040fe20003f05270 */
[----:B------:R-:W-:-:S12]  /*34a0*/  VIADD R26, R26, 0x1 ;  /* 0x000000011a1a7836 */ /* 0x000fd80000000000 */
[----:B------:R-:W-:Y:S05]  /*34b0*/  @P0 BRA `(.L_x_99) ;  /* 0xffffffcc008c0947 */ /* 0x000fea000383ffff */
.L_x_2:
[----:B------:R-:W-:Y:S05]  /*34c0*/  BSYNC.RECONVERGENT B11 ;  /* 0x00000000000b7941 */ /* 0x000fea0003800200 */
.L_x_1:
[----:B------:R-:W1:Y:S02]  /*34d0*/  LDC R3, c[0x0][0x390] ;  /* 0x0000e400ff037b82 */ /* 0x000e640000000800 */
[----:B-1----:R-:W-:-:S13]  /*34e0*/  ISETP.GE.AND P0, PT, R32, R3, PT ;  /* 0x000000032000720c */ /* 0x002fda0003f06270 */
[----:B------:R-:W-:Y:S05]  /*34f0*/  @P0 EXIT ;  /* 0x000000000000094d */ /* 0x000fea0003800000 */
[----:B0-----:R-:W-:Y:S01]  /*3500*/  IMAD.IADD R0, R32, 0x1, -R3 ;  /* 0x0000000120007824 */ /* 0x001fe200078e0a03 */
[----:B------:R-:W-:Y:S01]  /*3510*/  BSSY.RECONVERGENT B6, `(.L_x_100) ;  /* 0x000006b000067945 */ /* 0x000fe20003800200 */
[----:B------:R-:W-:-:S03]  /*3520*/  IMAD.IADD R24, R3, 0x1, -R32 ;  /* 0x0000000103187824 */ /* 0x000fc600078e0a20 */
[----:B------:R-:W-:Y:S02]  /*3530*/  ISETP.GT.U32.AND P0, PT, R0, -0x8, PT ;  /* 0xfffffff80000780c */ /* 0x000fe40003f04070 */
[----:B------:R-:W-:-:S11]  /*3540*/  LOP3.LUT R25, R24, 0x7, RZ, 0xc0, !PT ;  /* 0x0000000718197812 */ /* 0x000fd600078ec0ff */
[----:B------:R-:W-:Y:S05]  /*3550*/  @P0 BRA `(.L_x_101) ;  /* 0x0000000400980947 */ /* 0x000fea0003800000 */
[----:B------:R-:W-:Y:S02]  /*3560*/  LOP3.LUT R22, R24, 0xfffffff8, RZ, 0xc0, !PT ;  /* 0xfffffff818167812 */ /* 0x000fe400078ec0ff */
[----:B------:R-:W-:Y:S02]  /*3570*/  IADD3 R23, P0, PT, R28, 0x20, RZ ;  /* 0x000000201c177810 */ /* 0x000fe40007f1e0ff */
[----:B------:R-:W-:Y:S01]  /*3580*/  IADD3 R31, PT, PT, R31, UR38, R32 ;  /* 0x000000261f1f7c10 */ /* 0x000fe2000fffe020 */
[----:B------:R-:W-:Y:S01]  /*3590*/  IMAD.MOV R22, RZ, RZ, -R22 ;  /* 0x000000ffff167224 */ /* 0x000fe200078e0a16 */
[----:B------:R-:W-:-:S09]  /*35a0*/  IADD3.X R19, PT, PT, RZ, R29, RZ, P0, !PT ;  /* 0x0000001dff137210 */ /* 0x000fd200007fe4ff */
.L_x_110:
[----:B------:R-:W-:Y:S01]  /*35b0*/  MOV R18, 0x0 ;  /* 0x0000000000127802 */ /* 0x000fe20000000f00 */
[----:B------:R0:W-:Y:S01]  /*35c0*/  STL [R1+0x20], R32 ;  /* 0x0000202001007387 */ /* 0x0001e20000100800 */
[----:B------:R-:W1:Y:S01]  /*35d0*/  LDCU.64 UR4, c[0x4][0x50] ;  /* 0x01000a00ff0477ac */ /* 0x000e620008000a00 */
[----:B------:R-:W-:Y:S01]  /*35e0*/  VIADD R22, R22, 0x8 ;  /* 0x0000000816167836 */ /* 0x000fe20000000000 */
[----:B------:R0:W2:Y:S01]  /*35f0*/  LDC.64 R8, c[0x4][R18] ;  /* 0x0100000012087b82 */ /* 0x0000a20000000a00 */
[----:B------:R-:W-:Y:S02]  /*3600*/  IMAD.MOV.U32 R6, RZ, RZ, R23 ;  /* 0x000000ffff067224 */ /* 0x000fe400078e0017 */
[----:B------:R-:W-:Y:S01]  /*3610*/  IMAD.MOV.U32 R7, RZ, RZ, R19 ;  /* 0x000000ffff077224 */ /* 0x000fe200078e0013 */
[----:B------:R-:W-:-:S04]  /*3620*/  ISETP.NE.AND P0, PT, R22, RZ, PT ;  /* 0x000000ff1600720c */ /* 0x000fc80003f05270 */
[----:B------:R-:W-:Y:S01]  /*3630*/  P2R R0, PR, RZ, 0x1 ;  /* 0x00000001ff007803 */ /* 0x000fe20000000000 */
[----:B-1----:R-:W-:Y:S02]  /*3640*/  IMAD.U32 R4, RZ, RZ, UR4 ;  /* 0x00000004ff047e24 */ /* 0x002fe4000f8e00ff */
[----:B0-----:R-:W-:-:S07]  /*3650*/  IMAD.U32 R5, RZ, RZ, UR5 ;  /* 0x00000005ff057e24 */ /* 0x001fce000f8e00ff */
[----:B------:R-:W-:-:S07]  /*3660*/  LEPC R20, `(.L_x_102) ;  /* 0x000000001014794e */ /* 0x000fce0000000000 */
[----:B--2---:R-:W-:Y:S05]  /*3670*/  CALL.ABS.NOINC R8 ;  /* 0x0000000008007343 */ /* 0x004fea0003c00000 */
.L_x_102:
[----:B------:R-:W0:Y:S01]  /*3680*/  LDC.64 R16, c[0x0][0x388] ;  /* 0x0000e200ff107b82 */ /* 0x000e220000000a00 */
[----:B------:R-:W-:Y:S01]  /*3690*/  IADD3 R0, PT, PT, R32, 0x1, RZ ;  /* 0x0000000120007810 */ /* 0x000fe20007ffe0ff */
[----:B------:R-:W1:Y:S01]  /*36a0*/  LDCU.64 UR4, c[0x4][0x50] ;  /* 0x01000a00ff0477ac */ /* 0x000e620008000a00 */
[----:B------:R-:W-:Y:S02]  /*36b0*/  IMAD.MOV.U32 R6, RZ, RZ, R23 ;  /* 0x000000ffff067224 */ /* 0x000fe400078e0017 */
[----:B------:R-:W-:Y:S01]  /*36c0*/  IMAD.MOV.U32 R7, RZ, RZ, R19 ;  /* 0x000000ffff077224 */ /* 0x000fe200078e0013 */
[----:B------:R2:W-:Y:S02]  /*36d0*/  STL [R1+0x20], R0 ;  /* 0x0000200001007387 */ /* 0x0005e40000100800 */
[----:B------:R2:W3:Y:S01]  /*36e0*/  LDC.64 R8, c[0x4][R18] ;  /* 0x0100000012087b82 */ /* 0x0004e20000000a00 */
[----:B-1----:R-:W-:Y:S02]  /*36f0*/  IMAD.U32 R4, RZ, RZ, UR4 ;  /* 0x00000004ff047e24 */ /* 0x002fe4000f8e00ff */
[----:B------:R-:W-:-:S02]  /*3700*/  IMAD.U32 R5, RZ, RZ, UR5 ;  /* 0x00000005ff057e24 */ /* 0x000fc4000f8e00ff */
[----:B0-----:R-:W-:-:S05]  /*3710*/  IMAD.WIDE R16, R31, 0x18, R16 ;  /* 0x000000181f107825 */ /* 0x001fca00078e0210 */
[----:B------:R2:W-:Y:S02]  /*3720*/  STG.E.U8 desc[UR36][R16.64], RZ ;  /* 0x000000ff10007986 */ /* 0x0005e4000c101124 */
[----:B------:R-:W-:-:S07]  /*3730*/  LEPC R20, `(.L_x_103) ;  /* 0x000000001014794e */ /* 0x000fce0000000000 */
[----:B--23--:R-:W-:Y:S05]  /*3740*/  CALL.ABS.NOINC R8 ;  /* 0x0000000008007343 */ /* 0x00cfea0003c00000 */
.L_x_103:
[----:B------:R-:W-:Y:S01]  /*3750*/  VIADD R0, R32, 0x2 ;  /* 0x0000000220007836 */ /* 0x000fe20000000000 */
[----:B------:R0:W-:Y:S01]  /*3760*/  STG.E.U8 desc[UR36][R16.64+0x18], RZ ;  /* 0x000018ff10007986 */ /* 0x0001e2000c101124 */
[----:B------:R0:W1:Y:S01]  /*3770*/  LDC.64 R8, c[0x4][R18] ;  /* 0x0100000012087b82 */ /* 0x0000620000000a00 */
[----:B------:R-:W2:Y:S01]  /*3780*/  LDCU.64 UR4, c[0x4][0x50] ;  /* 0x01000a00ff0477ac */ /* 0x000ea20008000a00 */
[----:B------:R-:W-:Y:S01]  /*3790*/  IMAD.MOV.U32 R6, RZ, RZ, R23 ;  /* 0x000000ffff067224 */ /* 0x000fe200078e0017 */
[----:B------:R0:W-:Y:S01]  /*37a0*/  STL [R1+0x20], R0 ;  /* 0x0000200001007387 */ /* 0x0001e20000100800 */
[----:B------:R-:W-:Y:S01]  /*37b0*/  IMAD.MOV.U32 R7, RZ, RZ, R19 ;  /* 0x000000ffff077224 */ /* 0x000fe200078e0013 */
[----:B--2---:R-:W-:Y:S01]  /*37c0*/  MOV R4, UR4 ;  /* 0x0000000400047c02 */ /* 0x004fe20008000f00 */
[----:B0-----:R-:W-:-:S07]  /*37d0*/  IMAD.U32 R5, RZ, RZ, UR5 ;  /* 0x00000005ff057e24 */ /* 0x001fce000f8e00ff */
[----:B------:R-:W-:-:S07]  /*37e0*/  LEPC R20, `(.L_x_104) ;  /* 0x000000001014794e */ /* 0x000fce0000000000 */
[----:B-1----:R-:W-:Y:S05]  /*37f0*/  CALL.ABS.NOINC R8 ;  /* 0x0000000008007343 */ /* 0x002fea0003c00000 */
.L_x_104:
[----:B------:R-:W-:Y:S01]  /*3800*/  VIADD R0, R32, 0x3 ;  /* 0x0000000320007836 */ /* 0x000fe20000000000 */
[----:B------:R0:W-:Y:S01]  /*3810*/  STG.E.U8 desc[UR36][R16.64+0x30], RZ ;  /* 0x000030ff10007986 */ /* 0x0001e2000c101124 */
[----:B------:R0:W1:Y:S01]  /*3820*/  LDC.64 R8, c[0x4][R18] ;  /* 0x0100000012087b82 */ /* 0x0000620000000a00 */
[----:B------:R-:W2:Y:S01]  /*3830*/  LDCU.64 UR4, c[0x4][0x50] ;  /* 0x01000a00ff0477ac */ /* 0x000ea20008000a00 */
[----:B------:R-:W-:Y:S01]  /*3840*/  IMAD.MOV.U32 R6, RZ, RZ, R23 ;  /* 0x000000ffff067224 */ /* 0x000fe200078e0017 */
[----:B------:R0:W-:Y:S01]  /*3850*/  STL [R1+0x20], R0 ;  /* 0x0000200001007387 */ /* 0x0001e20000100800 */
[----:B------:R-:W-:Y:S02]  /*3860*/  IMAD.MOV.U32 R7, RZ, RZ, R19 ;  /* 0x000000ffff077224 */ /* 0x000fe400078e0013 */
[----:B--2---:R-:W-:Y:S01]  /*3870*/  IMAD.U32 R4, RZ, RZ, UR4 ;  /* 0x00000004ff047e24 */ /* 0x004fe2000f8e00ff */
[----:B0-----:R-:W-:-:S07]  /*3880*/  MOV R5, UR5 ;  /* 0x0000000500057c02 */ /* 0x001fce0008000f00 */
[----:B------:R-:W-:-:S07]  /*3890*/  LEPC R20, `(.L_x_105) ;  /* 0x000000001014794e */ /* 0x000fce0000000000 */
[----:B-1----:R-:W-:Y:S05]  /*38a0*/  CALL.ABS.NOINC R8 ;  /* 0x0000000008007343 */ /* 0x002fea0003c00000 */
.L_x_105:
[----:B------:R-:W-:Y:S01]  /*38b0*/  VIADD R0, R32, 0x4 ;  /* 0x0000000420007836 */ /* 0x000fe20000000000 */
[----:B------:R0:W-:Y:S01]  /*38c0*/  STG.E.U8 desc[UR36][R16.64+0x48], RZ ;  /* 0x000048ff10007986 */ /* 0x0001e2000c101124 */
[----:B------:R0:W1:Y:S01]  /*38d0*/  LDC.64 R8, c[0x4][R18] ;  /* 0x0100000012087b82 */ /* 0x0000620000000a00 */
[----:B------:R-:W2:Y:S01]  /*38e0*/  LDCU.64 UR4, c[0x4][0x50] ;  /* 0x01000a00ff0477ac */ /* 0x000ea20008000a00 */
[----:B------:R-:W-:Y:S01]  /*38f0*/  MOV R6, R23 ;  /* 0x0000001700067202 */ /* 0x000fe20000000f00 */
[----:B------:R0:W-:Y:S01]  /*3900*/  STL [R1+0x20], R0 ;  /* 0x0000200001007387 */ /* 0x0001e20000100800 */
[----:B------:R-:W-:Y:S02]  /*3910*/  IMAD.MOV.U32 R7, RZ, RZ, R19 ;  /* 0x000000ffff077224 */ /* 0x000fe400078e0013 */
[----:B--2---:R-:W-:Y:S02]  /*3920*/  IMAD.U32 R4, RZ, RZ, UR4 ;  /* 0x00000004ff047e24 */ /* 0x004fe4000f8e00ff */
[----:B0-----:R-:W-:-:S07]  /*3930*/  IMAD.U32 R5, RZ, RZ, UR5 ;  /* 0x00000005ff057e24 */ /* 0x001fce000f8e00ff */
[----:B------:R-:W-:-:S07]  /*3940*/  LEPC R20, `(.L_x_106) ;  /* 0x000000001014794e */ /* 0x000fce0000000000 */
[----:B-1----:R-:W-:Y:S05]  /*3950*/  CALL.ABS.NOINC R8 ;  /* 0x0000000008007343 */ /* 0x002fea0003c00000 */
.L_x_106:
[----:B------:R-:W-:Y:S01]  /*3960*/  VIADD R0, R32, 0x5 ;  /* 0x0000000520007836 */ /* 0x000fe20000000000 */
[----:B------:R0:W-:Y:S01]  /*3970*/  STG.E.U8 desc[UR36][R16.64+0x60], RZ ;  /* 0x000060ff10007986 */ /* 0x0001e2000c101124 */
[----:B------:R0:W1:Y:S01]  /*3980*/  LDC.64 R8, c[0x4][R18] ;  /* 0x0100000012087b82 */ /* 0x0000620000000a00 */
[----:B------:R-:W2:Y:S01]  /*3990*/  LDCU.64 UR4, c[0x4][0x50] ;  /* 0x01000a00ff0477ac */ /* 0x000ea20008000a00 */
[----:B------:R-:W-:Y:S01]  /*39a0*/  IMAD.MOV.U32 R6, RZ, RZ, R23 ;  /* 0x000000ffff067224 */ /* 0x000fe200078e0017 */
[----:B------:R0:W-:Y:S01]  /*39b0*/  STL [R1+0x20], R0 ;  /* 0x0000200001007387 */ /* 0x0001e20000100800 */
[----:B------:R-:W-:Y:S01]  /*39c0*/  MOV R7, R19 ;  /* 0x0000001300077202 */ /* 0x000fe20000000f00 */
[----:B--2---:R-:W-:Y:S02]  /*39d0*/  IMAD.U32 R4, RZ, RZ, UR4 ;  /* 0x00000004ff047e24 */ /* 0x004fe4000f8e00ff */
[----:B0-----:R-:W-:-:S07]  /*39e0*/  IMAD.U32 R5, RZ, RZ, UR5 ;  /* 0x00000005ff057e24 */ /* 0x001fce000f8e00ff */
[----:B------:R-:W-:-:S07]  /*39f0*/  LEPC R20, `(.L_x_107) ;  /* 0x000000001014794e */ /* 0x000fce0000000000 */
[----:B-1----:R-:W-:Y:S05]  /*3a00*/  CALL.ABS.NOINC R8 ;  /* 0x0000000008007343 */ /* 0x002fea0003c00000 */
.L_x_107:
[----:B------:R-:W-:Y:S01]  /*3a10*/  VIADD R0, R32, 0x6 ;  /* 0x0000000620007836 */ /* 0x000fe20000000000 */
[----:B------:R0:W-:Y:S01]  /*3a20*/  STG.E.U8 desc[UR36][R16.64+0x78], RZ ;  /* 0x000078ff10007986 */ /* 0x0001e2000c101124 */
[----:B------:R0:W1:Y:S01]  /*3a30*/  LDC.64 R8, c[0x4][R18] ;  /* 0x0100000012087b82 */ /* 0x0000620000000a00 */
[----:B------:R-:W2:Y:S01]  /*3a40*/  LDCU.64 UR4, c[0x4][0x50] ;  /* 0x01000a00ff0477ac */ /* 0x000ea20008000a00 */
[----:B------:R-:W-:Y:S01]  /*3a50*/  IMAD.MOV.U32 R6, RZ, RZ, R23 ;  /* 0x000000ffff067224 */ /* 0x000fe200078e0017 */
[----:B------:R0:W-:Y:S01]  /*3a60*/  STL [R1+0x20], R0 ;  /* 0x0000200001007387 */ /* 0x0001e20000100800 */
[----:B------:R-:W-:Y:S02]  /*3a70*/  IMAD.MOV.U32 R7, RZ, RZ, R19 ;  /* 0x000000ffff077224 */ /* 0x000fe400078e0013 */
[----:B--2---:R-:W-:Y:S02]  /*3a80*/  IMAD.U32 R4, RZ, RZ, UR4 ;  /* 0x00000004ff047e24 */ /* 0x004fe4000f8e00ff */
[----:B0-----:R-:W-:-:S07]  /*3a90*/  IMAD.U32 R5, RZ, RZ, UR5 ;  /* 0x00000005ff057e24 */ /* 0x001fce000f8e00ff */
[----:B------:R-:W-:-:S07]  /*3aa0*/  LEPC R20, `(.L_x_108) ;  /* 0x000000001014794e */ /* 0x000fce0000000000 */
[----:B-1----:R-:W-:Y:S05]  /*3ab0*/  CALL.ABS.NOINC R8 ;  /* 0x0000000008007343 */ /* 0x002fea0003c00000 */
.L_x_108:
[----:B------:R-:W-:Y:S01]  /*3ac0*/  IADD3 R0, PT, PT, R32, 0x7, RZ ;  /* 0x0000000720007810 */ /* 0x000fe20007ffe0ff */
        /* <DEDUP_REMOVED lines=10> */
.L_x_109:
[----:B------:R0:W-:Y:S01]  /*3b70*/  STG.E.U8 desc[UR36][R16.64+0xa8], RZ ;  /* 0x0000a8ff10007986 */ /* 0x0001e2000c101124 */
[----:B------:R-:W-:Y:S01]  /*3b80*/  ISETP.NE.AND P6, PT, R22, RZ, PT ;  /* 0x000000ff1600720c */ /* 0x000fe20003fc5270 */
[----:B------:R-:W-:Y:S01]  /*3b90*/  VIADD R32, R32, 0x8 ;  /* 0x0000000820207836 */ /* 0x000fe20000000000 */
[----:B------:R-:W-:-:S11]  /*3ba0*/  IADD3 R31, PT, PT, R31, 0x8, RZ ;  /* 0x000000081f1f7810 */ /* 0x000fd60007ffe0ff */
[----:B0-----:R-:W-:Y:S05]  /*3bb0*/  @P6 BRA `(.L_x_110) ;  /* 0xfffffff8007c6947 */ /* 0x001fea000383ffff */
.L_x_101:
[----:B------:R-:W-:Y:S05]  /*3bc0*/  BSYNC.RECONVERGENT B6 ;  /* 0x0000000000067941 */ /* 0x000fea0003800200 */
.L_x_100:
[----:B------:R-:W-:-:S13]  /*3bd0*/  ISETP.NE.AND P0, PT, R25, RZ, PT ;  /* 0x000000ff1900720c */ /* 0x000fda0003f05270 */
[----:B------:R-:W-:Y:S05]  /*3be0*/  @!P0 EXIT ;  /* 0x000000000000894d */ /* 0x000fea0003800000 */
[----:B------:R-:W-:Y:S01]  /*3bf0*/  ISETP.GE.U32.AND P0, PT, R25, 0x4, PT ;  /* 0x000000041900780c */ /* 0x000fe20003f06070 */
[----:B------:R-:W-:Y:S01]  /*3c00*/  BSSY.RECONVERGENT B6, `(.L_x_111) ;  /* 0x0000035000067945 */ /* 0x000fe20003800200 */
[----:B------:R-:W-:-:S11]  /*3c10*/  LOP3.LUT R25, R24, 0x3, RZ, 0xc0, !PT ;  /* 0x0000000318197812 */ /* 0x000fd600078ec0ff */
[----:B------:R-:W-:Y:S05]  /*3c20*/  @!P0 BRA `(.L_x_112) ;  /* 0x0000000000c88947 */ /* 0x000fea0003800000 */
[----:B------:R-:W-:Y:S01]  /*3c30*/  MOV R22, 0x0 ;  /* 0x0000000000167802 */ /* 0x000fe20000000f00 */
[----:B------:R0:W-:Y:S01]  /*3c40*/  STL [R1+0x20], R32 ;  /* 0x0000202001007387 */ /* 0x0001e20000100800 */
[----:B------:R-:W1:Y:S01]  /*3c50*/  LDCU.64 UR4, c[0x4][0x50] ;  /* 0x01000a00ff0477ac */ /* 0x000e620008000a00 */
[----:B------:R-:W-:Y:S01]  /*3c60*/  IADD3 R18, P0, PT, R28, 0x20, RZ ;  /* 0x000000201c127810 */ /* 0x000fe20007f1e0ff */
[----:B------:R0:W2:Y:S04]  /*3c70*/  LDC.64 R8, c[0x4][R22] ;  /* 0x0100000016087b82 */ /* 0x0000a80000000a00 */
[----:B------:R-:W-:Y:S02]  /*3c80*/  IMAD.X R19, RZ, RZ, R29, P0 ;  /* 0x000000ffff137224 */ /* 0x000fe400000e061d */
[----:B------:R-:W-:-:S02]  /*3c90*/  IMAD.MOV.U32 R6, RZ, RZ, R18 ;  /* 0x000000ffff067224 */ /* 0x000fc400078e0012 */
[----:B------:R-:W-:Y:S02]  /*3ca0*/  IMAD.MOV.U32 R7, RZ, RZ, R19 ;  /* 0x000000ffff077224 */ /* 0x000fe400078e0013 */
[----:B-1----:R-:W-:Y:S02]  /*3cb0*/  IMAD.U32 R4, RZ, RZ, UR4 ;  /* 0x00000004ff047e24 */ /* 0x002fe4000f8e00ff */
[----:B0-----:R-:W-:-:S07]  /*3cc0*/  IMAD.U32 R5, RZ, RZ, UR5 ;  /* 0x00000005ff057e24 */ /* 0x001fce000f8e00ff */
[----:B------:R-:W-:-:S07]  /*3cd0*/  LEPC R20, `(.L_x_113) ;  /* 0x000000001014794e */ /* 0x000fce0000000000 */
[----:B--2---:R-:W-:Y:S05]  /*3ce0*/  CALL.ABS.NOINC R8 ;  /* 0x0000000008007343 */ /* 0x004fea0003c00000 */
.L_x_113:
[----:B------:R-:W0:Y:S01]  /*3cf0*/  LDC.64 R16, c[0x0][0x388] ;  /* 0x0000e200ff107b82 */ /* 0x000e220000000a00 */
[----:B------:R-:W-:Y:S01]  /*3d00*/  IADD3 R3, PT, PT, R2, R32, RZ ;  /* 0x0000002002037210 */ /* 0x000fe20007ffe0ff */
[----:B------:R-:W-:Y:S01]  /*3d10*/  VIADD R0, R32, 0x1 ;  /* 0x0000000120007836 */ /* 0x000fe20000000000 */
[----:B------:R-:W1:Y:S01]  /*3d20*/  LDCU.64 UR4, c[0x4][0x50] ;  /* 0x01000a00ff0477ac */ /* 0x000e620008000a00 */
[----:B------:R-:W-:Y:S02]  /*3d30*/  IMAD.MOV.U32 R6, RZ, RZ, R18 ;  /* 0x000000ffff067224 */ /* 0x000fe400078e0012 */
[----:B------:R-:W-:Y:S01]  /*3d40*/  IMAD.MOV.U32 R7, RZ, RZ, R19 ;  /* 0x000000ffff077224 */ /* 0x000fe200078e0013 */
[----:B------:R2:W-:Y:S01]  /*3d50*/  STL [R1+0x20], R0 ;  /* 0x0000200001007387 */ /* 0x0005e20000100800 */
[----:B------:R2:W3:Y:S01]  /*3d60*/  LDC.64 R8, c[0x4][R22] ;  /* 0x0100000016087b82 */ /* 0x0004e20000000a00 */
[----:B-1----:R-:W-:Y:S02]  /*3d70*/  IMAD.U32 R4, RZ, RZ, UR4 ;  /* 0x00000004ff047e24 */ /* 0x002fe4000f8e00ff */
[----:B------:R-:W-:-:S02]  /*3d80*/  IMAD.U32 R5, RZ, RZ, UR5 ;  /* 0x00000005ff057e24 */ /* 0x000fc4000f8e00ff */
[----:B0-----:R-:W-:-:S05]  /*3d90*/  IMAD.WIDE R16, R3, 0x18, R16 ;  /* 0x0000001803107825 */ /* 0x001fca00078e0210 */
[----:B------:R2:W-:Y:S02]  /*3da0*/  STG.E.U8 desc[UR36][R16.64], RZ ;  /* 0x000000ff10007986 */ /* 0x0005e4000c101124 */
[----:B------:R-:W-:-:S07]  /*3db0*/  LEPC R20, `(.L_x_114) ;  /* 0x000000001014794e */ /* 0x000fce0000000000 */
[----:B--23--:R-:W-:Y:S05]  /*3dc0*/  CALL.ABS.NOINC R8 ;  /* 0x0000000008007343 */ /* 0x00cfea0003c00000 */
.L_x_114:
        /* <DEDUP_REMOVED lines=11> */
.L_x_115:
[----:B------:R-:W-:Y:S01]  /*3e80*/  VIADD R0, R32, 0x3 ;  /* 0x0000000320007836 */ /* 0x000fe20000000000 */
[----:B------:R0:W-:Y:S01]  /*3e90*/  STG.E.U8 desc[UR36][R16.64+0x30], RZ ;  /* 0x000030ff10007986 */ /* 0x0001e2000c101124 */
[----:B------:R-:W1:Y:S01]  /*3ea0*/  LDC.64 R22, c[0x4][R22] ;  /* 0x0100000016167b82 */ /* 0x000e620000000a00 */
        /* <DEDUP_REMOVED lines=8> */
.L_x_116:
[----:B------:R0:W-:Y:S01]  /*3f30*/  STG.E.U8 desc[UR36][R16.64+0x48], RZ ;  /* 0x000048ff10007986 */ /* 0x0001e2000c101124 */
[----:B------:R-:W-:-:S07]  /*3f40*/  VIADD R32, R32, 0x4 ;  /* 0x0000000420207836 */ /* 0x000fce0000000000 */
.L_x_112:
[----:B------:R-:W-:Y:S05]  /*3f50*/  BSYNC.RECONVERGENT B6 ;  /* 0x0000000000067941 */ /* 0x000fea0003800200 */
.L_x_111:
[----:B------:R-:W-:-:S13]  /*3f60*/  ISETP.NE.AND P0, PT, R25, RZ, PT ;  /* 0x000000ff1900720c */ /* 0x000fda0003f05270 */
[----:B------:R-:W-:Y:S05]  /*3f70*/  @!P0 EXIT ;  /* 0x000000000000894d */ /* 0x000fea0003800000 */
[----:B------:R-:W-:Y:S01]  /*3f80*/  ISETP.NE.AND P0, PT, R25, 0x1, PT ;  /* 0x000000011900780c */ /* 0x000fe20003f05270 */
[----:B------:R-:W-:-:S12]  /*3f90*/  BSSY.RECONVERGENT B6, `(.L_x_117) ;  /* 0x000001e000067945 */ /* 0x000fd80003800200 */
[----:B------:R-:W-:Y:S05]  /*3fa0*/  @!P0 BRA `(.L_x_118) ;  /* 0x0000000000708947 */ /* 0x000fea0003800000 */
[----:B------:R-:W-:Y:S01]  /*3fb0*/  MOV R22, 0x0 ;  /* 0x0000000000167802 */ /* 0x000fe20000000f00 */
[----:B------:R1:W-:Y:S01]  /*3fc0*/  STL [R1+0x20], R32 ;  /* 0x0000202001007387 */ /* 0x0003e20000100800 */
[----:B------:R-:W2:Y:S01]  /*3fd0*/  LDCU.64 UR4, c[0x4][0x50] ;  /* 0x01000a00ff0477ac */ /* 0x000ea20008000a00 */
[----:B------:R-:W-:Y:S01]  /*3fe0*/  IADD3 R18, P0, PT, R28, 0x20, RZ ;  /* 0x000000201c127810 */ /* 0x000fe20007f1e0ff */
[----:B------:R1:W3:Y:S04]  /*3ff0*/  LDC.64 R8, c[0x4][R22] ;  /* 0x0100000016087b82 */ /* 0x0002e80000000a00 */
[----:B------:R-:W-:Y:S02]  /*4000*/  IMAD.X R19, RZ, RZ, R29, P0 ;  /* 0x000000ffff137224 */ /* 0x000fe400000e061d */
[----:B------:R-:W-:-:S02]  /*4010*/  IMAD.MOV.U32 R6, RZ, RZ, R18 ;  /* 0x000000ffff067224 */ /* 0x000fc400078e0012 */
[----:B------:R-:W-:Y:S01]  /*4020*/  IMAD.MOV.U32 R7, RZ, RZ, R19 ;  /* 0x000000ffff077224 */ /* 0x000fe200078e0013 */
[----:B--2---:R-:W-:Y:S01]  /*4030*/  MOV R4, UR4 ;  /* 0x0000000400047c02 */ /* 0x004fe20008000f00 */
[----:B-1----:R-:W-:-:S07]  /*4040*/  IMAD.U32 R5, RZ, RZ, UR5 ;  /* 0x00000005ff057e24 */ /* 0x002fce000f8e00ff */
[----:B------:R-:W-:-:S07]  /*4050*/  LEPC R20, `(.L_x_119) ;  /* 0x000000001014794e */ /* 0x000fce0000000000 */
[----:B0--3--:R-:W-:Y:S05]  /*4060*/  CALL.ABS.NOINC R8 ;  /* 0x0000000008007343 */ /* 0x009fea0003c00000 */
.L_x_119:
[----:B------:R-:W0:Y:S01]  /*4070*/  LDC.64 R16, c[0x0][0x388] ;  /* 0x0000e200ff107b82 */ /* 0x000e220000000a00 */
[----:B------:R-:W-:Y:S01]  /*4080*/  IMAD.IADD R3, R2, 0x1, R32 ;  /* 0x0000000102037824 */ /* 0x000fe200078e0220 */
[----:B------:R-:W1:Y:S01]  /*4090*/  LDCU.64 UR4, c[0x4][0x50] ;  /* 0x01000a00ff0477ac */ /* 0x000e620008000a00 */
[----:B------:R-:W-:Y:S02]  /*40a0*/  VIADD R0, R32, 0x1 ;  /* 0x0000000120007836 */ /* 0x000fe40000000000 */
[----:B------:R-:W-:Y:S02]  /*40b0*/  IMAD.MOV.U32 R6, RZ, RZ, R18 ;  /* 0x000000ffff067224 */ /* 0x000fe400078e0012 */
[----:B------:R-:W-:Y:S01]  /*40c0*/  IMAD.MOV.U32 R7, RZ, RZ, R19 ;  /* 0x000000ffff077224 */ /* 0x000fe200078e0013 */
[----:B------:R2:W-:Y:S01]  /*40d0*/  STL [R1+0x20], R0 ;  /* 0x0000200001007387 */ /* 0x0005e20000100800 */
[----:B------:R-:W3:Y:S01]  /*40e0*/  LDC.64 R22, c[0x4][R22] ;  /* 0x0100000016167b82 */ /* 0x000ee20000000a00 */
[----:B-1----:R-:W-:Y:S01]  /*40f0*/  MOV R4, UR4 ;  /* 0x0000000400047c02 */ /* 0x002fe20008000f00 */
[----:B------:R-:W-:-:S02]  /*4100*/  IMAD.U32 R5, RZ, RZ, UR5 ;  /* 0x00000005ff057e24 */ /* 0x000fc4000f8e00ff */
[----:B0-----:R-:W-:-:S05]  /*4110*/  IMAD.WIDE R16, R3, 0x18, R16 ;  /* 0x0000001803107825 */ /* 0x001fca00078e0210 */
[----:B------:R2:W-:Y:S02]  /*4120*/  STG.E.U8 desc[UR36][R16.64], RZ ;  /* 0x000000ff10007986 */ /* 0x0005e4000c101124 */
[----:B------:R-:W-:-:S07]  /*4130*/  LEPC R20, `(.L_x_120) ;  /* 0x000000001014794e */ /* 0x000fce0000000000 */
[----:B--23--:R-:W-:Y:S05]  /*4140*/  CALL.ABS.NOINC R22 ;  /* 0x0000000016007343 */ /* 0x00cfea0003c00000 */
.L_x_120:
[----:B------:R1:W-:Y:S01]  /*4150*/  STG.E.U8 desc[UR36][R16.64+0x18], RZ ;  /* 0x000018ff10007986 */ /* 0x0003e2000c101124 */
[----:B------:R-:W-:-:S07]  /*4160*/  VIADD R32, R32, 0x2 ;  /* 0x0000000220207836 */ /* 0x000fce0000000000 */
.L_x_118:
[----:B------:R-:W-:Y:S05]  /*4170*/  BSYNC.RECONVERGENT B6 ;  /* 0x0000000000067941 */ /* 0x000fea0003800200 */
.L_x_117:
[----:B------:R-:W-:-:S04]  /*4180*/  LOP3.LUT R24, R24, 0x1, RZ, 0xc0, !PT ;  /* 0x0000000118187812 */ /* 0x000fc800078ec0ff */
[----:B------:R-:W-:-:S13]  /*4190*/  ISETP.NE.U32.AND P0, PT, R24, 0x1, PT ;  /* 0x000000011800780c */ /* 0x000fda0003f05070 */
[----:B------:R-:W-:Y:S05]  /*41a0*/  @P0 EXIT ;  /* 0x000000000000094d */ /* 0x000fea0003800000 */
[----:B------:R-:W-:Y:S01]  /*41b0*/  MOV R0, 0x0 ;  /* 0x0000000000007802 */ /* 0x000fe20000000f00 */
[----:B------:R2:W-:Y:S01]  /*41c0*/  STL [R1+0x20], R32 ;  /* 0x0000202001007387 */ /* 0x0005e20000100800 */
[----:B------:R-:W3:Y:S01]  /*41d0*/  LDCU.64 UR4, c[0x4][0x50] ;  /* 0x01000a00ff0477ac */ /* 0x000ee20008000a00 */
[----:B------:R-:W-:Y:S01]  /*41e0*/  IADD3 R6, P0, PT, R28, 0x20, RZ ;  /* 0x000000201c067810 */ /* 0x000fe20007f1e0ff */
[----:B------:R2:W4:Y:S04]  /*41f0*/  LDC.64 R8, c[0x4][R0] ;  /* 0x0100000000087b82 */ /* 0x0005280000000a00 */
[----:B------:R-:W-:Y:S02]  /*4200*/  IMAD.X R7, RZ, RZ, R29, P0 ;  /* 0x000000ffff077224 */ /* 0x000fe400000e061d */
[----:B---3--:R-:W-:Y:S01]  /*4210*/  IMAD.U32 R4, RZ, RZ, UR4 ;  /* 0x00000004ff047e24 */ /* 0x008fe2000f8e00ff */
[----:B--2---:R-:W-:-:S07]  /*4220*/  MOV R5, UR5 ;  /* 0x0000000500057c02 */ /* 0x004fce0008000f00 */
[----:B------:R-:W-:-:S07]  /*4230*/  LEPC R20, `(.L_x_121) ;  /* 0x000000001014794e */ /* 0x000fce0000000000 */
[----:B01--4-:R-:W-:Y:S05]  /*4240*/  CALL.ABS.NOINC R8 ;  /* 0x0000000008007343 */ /* 0x013fea0003c00000 */
.L_x_121:
[----:B------:R-:W0:Y:S01]  /*4250*/  LDC.64 R4, c[0x0][0x388] ;  /* 0x0000e200ff047b82 */ /* 0x000e220000000a00 */
[----:B------:R-:W-:-:S04]  /*4260*/  IMAD.IADD R3, R2, 0x1, R32 ;  /* 0x0000000102037824 */ /* 0x000fc800078e0220 */
[----:B0-----:R-:W-:-:S05]  /*4270*/  IMAD.WIDE R2, R3, 0x18, R4 ;  /* 0x0000001803027825 */ /* 0x001fca00078e0204 */
[----:B------:R-:W-:Y:S01]  /*4280*/  STG.E.U8 desc[UR36][R2.64], RZ ;  /* 0x000000ff02007986 */ /* 0x000fe2000c101124 */
[----:B------:R-:W-:Y:S05]  /*4290*/  EXIT ;  /* 0x000000000000794d */ /* 0x000fea0003800000 */
        .type           $_Z11next_boardsP5BoardS0_i$__internal_accurate_pow,@function
        .size           $_Z11next_boardsP5BoardS0_i$__internal_accurate_pow,(.L_x_124 - $_Z11next_boardsP5BoardS0_i$__internal_accurate_pow)
$_Z11next_boardsP5BoardS0_i$__internal_accurate_pow:
[----:B------:R-:W0:Y:S01]  /*42a0*/  MUFU.RCP64H R9, 2 ;  /* 0x4000000000097908 */ /* 0x000e220000001800 */
[----:B------:R-:W-:Y:S01]  /*42b0*/  IMAD.MOV.U32 R4, RZ, RZ, 0x0 ;  /* 0x00000000ff047424 */ /* 0x000fe200078e00ff */
[----:B------:R-:W-:Y:S01]  /*42c0*/  UMOV UR4, 0x7d2cafe2 ;  /* 0x7d2cafe200047882 */ /* 0x000fe20000000000 */
[----:B------:R-:W-:Y:S01]  /*42d0*/  IMAD.MOV.U32 R5, RZ, RZ, 0x40000000 ;  /* 0x40000000ff057424 */ /* 0x000fe200078e00ff */
[----:B------:R-:W-:Y:S01]  /*42e0*/  UMOV UR5, 0x3eb0f5ff ;  /* 0x3eb0f5ff00057882 */ /* 0x000fe20000000000 */
[----:B------:R-:W-:-:S06]  /*42f0*/  IMAD.MOV.U32 R8, RZ, RZ, RZ ;  /* 0x000000ffff087224 */ /* 0x000fcc00078e00ff */
[----:B0-----:R-:W-:-:S08]  /*4300*/  DFMA R4, R8, -R4, 1 ;  /* 0x3ff000000804742b */ /* 0x001fd00000000804 */
[----:B------:R-:W-:-:S08]  /*4310*/  DFMA R4, R4, R4, R4 ;  /* 0x000000040404722b */ /* 0x000fd00000000004 */
[----:B------:R-:W-:Y:S01]  /*4320*/  DFMA R8, R8, R4, R8 ;  /* 0x000000040808722b */ /* 0x000fe20000000008 */
[----:B------:R-:W-:Y:S01]  /*4330*/  MOV R4, 0x41ad3b5a ;  /* 0x41ad3b5a00047802 */ /* 0x000fe20000000f00 */
[----:B------:R-:W-:-:S06]  /*4340*/  IMAD.MOV.U32 R5, RZ, RZ, 0x3ed0f5d2 ;  /* 0x3ed0f5d2ff057424 */ /* 0x000fcc00078e00ff */
[----:B------:R-:W-:-:S08]  /*4350*/  DMUL R44, RZ, R8 ;  /* 0x00000008ff2c7228 */ /* 0x000fd00000000000 */
[----:B------:R-:W-:-:S08]  /*4360*/  DFMA R44, RZ, R8, R44 ;  /* 0x00000008ff2c722b */ /* 0x000fd0000000002c */
[CC--:B------:R-:W-:Y:S02]  /*4370*/  DMUL R6, R44.reuse, R44.reuse ;  /* 0x0000002c2c067228 */ /* 0x0c0fe40000000000 */
[----:B------:R-:W-:Y:S02]  /*4380*/  DADD R42, RZ, -R44 ;  /* 0x00000000ff2a7229 */ /* 0x000fe4000000082c */
[----:B------:R-:W-:-:S04]  /*4390*/  DMUL R10, R44, R44 ;  /* 0x0000002c2c0a7228 */ /* 0x000fc80000000000 */
[----:B------:R-:W-:Y:S01]  /*43a0*/  DFMA R4, R6, UR4, R4 ;  /* 0x0000000406047c2b */ /* 0x000fe20008000004 */
[----:B------:R-:W-:Y:S01]  /*43b0*/  UMOV UR4, 0x75488a3f ;  /* 0x75488a3f00047882 */ /* 0x000fe20000000000 */
[----:B------:R-:W-:Y:S01]  /*43c0*/  UMOV UR5, 0x3ef3b20a ;  /* 0x3ef3b20a00057882 */ /* 0x000fe20000000000 */
[----:B------:R-:W-:-:S05]  /*43d0*/  DADD R42, R42, R42 ;  /* 0x000000002a2a7229 */ /* 0x000fca000000002a */
[----:B------:R-:W-:Y:S01]  /*43e0*/  DFMA R4, R6, R4, UR4 ;  /* 0x0000000406047e2b */ /* 0x000fe20008000004 */
[----:B------:R-:W-:Y:S01]  /*43f0*/  UMOV UR4, 0xe4faecd5 ;  /* 0xe4faecd500047882 */ /* 0x000fe20000000000 */
[----:B------:R-:W-:Y:S01]  /*4400*/  UMOV UR5, 0x3f1745cd ;  /* 0x3f1745cd00057882 */ /* 0x000fe20000000000 */
[----:B------:R-:W-:-:S05]  /*4410*/  DFMA R42, RZ, -R44, R42 ;  /* 0x8000002cff2a722b */ /* 0x000fca000000002a */
[----:B------:R-:W-:Y:S01]  /*4420*/  DFMA R4, R6, R4, UR4 ;  /* 0x0000000406047e2b */ /* 0x000fe20008000004 */
[----:B------:R-:W-:Y:S01]  /*4430*/  UMOV UR4, 0x258a578b ;  /* 0x258a578b00047882 */ /* 0x000fe20000000000 */
[----:B------:R-:W-:Y:S01]  /*4440*/  UMOV UR5, 0x3f3c71c7 ;  /* 0x3f3c71c700057882 */ /* 0x000fe20000000000 */
[----:B------:R-:W-:-:S05]  /*4450*/  DMUL R42, R8, R42 ;  /* 0x0000002a082a7228 */ /* 0x000fca0000000000 */
[----:B------:R-:W-:Y:S01]  /*4460*/  DFMA R4, R6, R4, UR4 ;  /* 0x0000000406047e2b */ /* 0x000fe20008000004 */
[----:B------:R-:W-:Y:S01]  /*4470*/  UMOV UR4, 0x9242b910 ;  /* 0x9242b91000047882 */ /* 0x000fe20000000000 */
[----:B------:R-:W-:-:S03]  /*4480*/  UMOV UR5, 0x3f624924 ;  /* 0x3f62492400057882 */ /* 0x000fc60000000000 */
[----:B------:R-:W-:Y:S02]  /*4490*/  VIADD R9, R43, 0x100000 ;  /* 0x001000002b097836 */ /* 0x000fe40000000000 */
[----:B------:R-:W-:Y:S01]  /*44a0*/  IMAD.MOV.U32 R8, RZ, RZ, R42 ;  /* 0x000000ffff087224 */ /* 0x000fe200078e002a */
[----:B------:R-:W-:Y:S01]  /*44b0*/  DFMA R4, R6, R4, UR4 ;  /* 0x0000000406047e2b */ /* 0x000fe20008000004 */
[----:B------:R-:W-:Y:S01]  /*44c0*/  UMOV UR4, 0x99999dfb ;  /* 0x99999dfb00047882 */ /* 0x000fe20000000000 */
[----:B------:R-:W-:-:S06]  /*44d0*/  UMOV UR5, 0x3f899999 ;  /* 0x3f89999900057882 */ /* 0x000fcc0000000000 */
[----:B------:R-:W-:Y:S01]  /*44e0*/  DFMA R4, R6, R4, UR4 ;  /* 0x0000000406047e2b */ /* 0x000fe20008000004 */
[----:B------:R-:W-:Y:S01]  /*44f0*/  UMOV UR4, 0x55555555 ;  /* 0x5555555500047882 */ /* 0x000fe20000000000 */
[----:B------:R-:W-:-:S06]  /*4500*/  UMOV UR5, 0x3fb55555 ;  /* 0x3fb5555500057882 */ /* 0x000fcc0000000000 */
[----:B------:R-:W-:-:S08]  /*4510*/  DFMA R14, R6, R4, UR4 ;  /* 0x00000004060e7e2b */ /* 0x000fd00008000004 */
[----:B------:R-:W-:Y:S01]  /*4520*/  DADD R12, -R14, UR4 ;  /* 0x000000040e0c7e29 */ /* 0x000fe20008000100 */
[----:B------:R-:W-:Y:S01]  /*4530*/  UMOV UR4, 0xb9e7b0 ;  /* 0x00b9e7b000047882 */ /* 0x000fe20000000000 */
[----:B------:R-:W-:-:S06]  /*4540*/  UMOV UR5, 0x3c46a4cb ;  /* 0x3c46a4cb00057882 */ /* 0x000fcc0000000000 */
[----:B------:R-:W-:Y:S02]  /*4550*/  DFMA R12, R6, R4, R12 ;  /* 0x00000004060c722b */ /* 0x000fe4000000000c */
[C---:B------:R-:W-:Y:S02]  /*4560*/  DFMA R4, R44.reuse, R44, -R10 ;  /* 0x0000002c2c04722b */ /* 0x040fe4000000080a */
[----:B------:R-:W-:-:S04]  /*4570*/  DMUL R6, R44, R10 ;  /* 0x0000000a2c067228 */ /* 0x000fc80000000000 */
[----:B------:R-:W-:Y:S01]  /*4580*/  DADD R12, R12, -UR4 ;  /* 0x800000040c0c7e29 */ /* 0x000fe20008000000 */
[----:B------:R-:W-:Y:S01]  /*4590*/  UMOV UR4, 0x0 ;  /* 0x0000000000047882 */ /* 0x000fe20000000000 */
[C---:B------:R-:W-:Y:S01]  /*45a0*/  DFMA R8, R44.reuse, R8, R4 ;  /* 0x000000082c08722b */ /* 0x040fe20000000004 */
[----:B------:R-:W-:Y:S01]  /*45b0*/  UMOV UR5, 0x3ff00000 ;  /* 0x3ff0000000057882 */ /* 0x000fe20000000000 */
[----:B------:R-:W-:-:S08]  /*45c0*/  DFMA R4, R44, R10, -R6 ;  /* 0x0000000a2c04722b */ /* 0x000fd00000000806 */
[----:B------:R-:W-:-:S08]  /*45d0*/  DFMA R4, R42, R10, R4 ;  /* 0x0000000a2a04722b */ /* 0x000fd00000000004 */
[----:B------:R-:W-:Y:S02]  /*45e0*/  DFMA R4, R44, R8, R4 ;  /* 0x000000082c04722b */ /* 0x000fe40000000004 */
[----:B------:R-:W-:-:S08]  /*45f0*/  DADD R8, R14, R12 ;  /* 0x000000000e087229 */ /* 0x000fd0000000000c */
[----:B------:R-:W-:-:S08]  /*4600*/  DADD R14, R14, -R8 ;  /* 0x000000000e0e7229 */ /* 0x000fd00000000808 */
[----:B------:R-:W-:Y:S02]  /*4610*/  DADD R14, R12, R14 ;  /* 0x000000000c0e7229 */ /* 0x000fe4000000000e */
[----:B------:R-:W-:-:S08]  /*4620*/  DMUL R12, R8, R6 ;  /* 0x00000006080c7228 */ /* 0x000fd00000000000 */
[----:B------:R-:W-:-:S08]  /*4630*/  DFMA R10, R8, R6, -R12 ;  /* 0x00000006080a722b */ /* 0x000fd0000000080c */
[----:B------:R-:W-:Y:S01]  /*4640*/  DFMA R4, R8, R4, R10 ;  /* 0x000000040804722b */ /* 0x000fe2000000000a */
[----:B------:R-:W-:Y:S02]  /*4650*/  IMAD.MOV.U32 R8, RZ, RZ, -0x105c611 ;  /* 0xfefa39efff087424 */ /* 0x000fe400078e00ff */
[----:B------:R-:W-:-:S05]  /*4660*/  IMAD.MOV.U32 R9, RZ, RZ, 0x3fe62e42 ;  /* 0x3fe62e42ff097424 */ /* 0x000fca00078e00ff */
[----:B------:R-:W-:-:S08]  /*4670*/  DFMA R14, R14, R6, R4 ;  /* 0x000000060e0e722b */ /* 0x000fd00000000004 */
[----:B------:R-:W-:-:S08]  /*4680*/  DADD R6, R12, R14 ;  /* 0x000000000c067229 */ /* 0x000fd0000000000e */
[--C-:B------:R-:W-:Y:S02]  /*4690*/  DADD R4, R44, R6.reuse ;  /* 0x000000002c047229 */ /* 0x100fe40000000006 */
[----:B------:R-:W-:-:S06]  /*46a0*/  DADD R12, R12, -R6 ;  /* 0x000000000c0c7229 */ /* 0x000fcc0000000806 */
[----:B------:R-:W-:Y:S02]  /*46b0*/  DADD R44, R44, -R4 ;  /* 0x000000002c2c7229 */ /* 0x000fe40000000804 */
[----:B------:R-:W-:Y:S01]  /*46c0*/  DADD R12, R14, R12 ;  /* 0x000000000e0c7229 */ /* 0x000fe2000000000c */
[----:B------:R-:W-:-:S05]  /*46d0*/  IMAD.MOV.U32 R14, RZ, RZ, R20 ;  /* 0x000000ffff0e7224 */ /* 0x000fca00078e0014 */
[----:B------:R-:W-:Y:S01]  /*46e0*/  DADD R44, R6, R44 ;  /* 0x00000000062c7229 */ /* 0x000fe2000000002c */
[----:B------:R-:W-:Y:S01]  /*46f0*/  MOV R6, 0xfefa39ef ;  /* 0xfefa39ef00067802 */ /* 0x000fe20000000f00 */
[----:B------:R-:W-:-:S06]  /*4700*/  IMAD.MOV.U32 R7, RZ, RZ, 0x3fe62e42 ;  /* 0x3fe62e42ff077424 */ /* 0x000fcc00078e00ff */
[----:B------:R-:W-:-:S08]  /*4710*/  DADD R12, R12, R44 ;  /* 0x000000000c0c7229 */ /* 0x000fd0000000002c */
[----:B------:R-:W-:-:S08]  /*4720*/  DADD R42, R42, R12 ;  /* 0x000000002a2a7229 */ /* 0x000fd0000000000c */
[----:B------:R-:W-:-:S08]  /*4730*/  DADD R10, R4, R42 ;  /* 0x00000000040a7229 */ /* 0x000fd0000000002a */
[--C-:B------:R-:W-:Y:S02]  /*4740*/  DFMA R8, R8, UR4, R10.reuse ;  /* 0x0000000408087c2b */ /* 0x100fe4000800000a */
[----:B------:R-:W-:-:S06]  /*4750*/  DADD R12, R4, -R10 ;  /* 0x00000000040c7229 */ /* 0x000fcc000000080a */
[----:B------:R-:W-:Y:S02]  /*4760*/  DFMA R4, -R6, 1, R8 ;  /* 0x3ff000000604782b */ /* 0x000fe40000000108 */
[----:B------:R-:W-:-:S06]  /*4770*/  DADD R12, R42, R12 ;  /* 0x000000002a0c7229 */ /* 0x000fcc000000000c */
[----:B------:R-:W-:Y:S01]  /*4780*/  DADD R4, -R10, R4 ;  /* 0x000000000a047229 */ /* 0x000fe20000000104 */
[----:B------:R-:W-:Y:S02]  /*4790*/  IMAD.MOV.U32 R10, RZ, RZ, 0x3b39803f ;  /* 0x3b39803fff0a7424 */ /* 0x000fe400078e00ff */
[----:B------:R-:W-:-:S05]  /*47a0*/  IMAD.MOV.U32 R11, RZ, RZ, 0x3c7abc9e ;  /* 0x3c7abc9eff0b7424 */ /* 0x000fca00078e00ff */
[----:B------:R-:W-:Y:S01]  /*47b0*/  DADD R12, R12, -R4 ;  /* 0x000000000c0c7229 */ /* 0x000fe20000000804 */
[C---:B------:R-:W-:Y:S01]  /*47c0*/  IMAD.SHL.U32 R5, R3.reuse, 0x2, RZ ;  /* 0x0000000203057824 */ /* 0x040fe200078e00ff */
[----:B------:R-:W-:-:S04]  /*47d0*/  LOP3.LUT R4, R3, 0xff0fffff, RZ, 0xc0, !PT ;  /* 0xff0fffff03047812 */ /* 0x000fc800078ec0ff */
[----:B------:R-:W-:Y:S02]  /*47e0*/  ISETP.GT.U32.AND P0, PT, R5, -0x2000001, PT ;  /* 0xfdffffff0500780c */ /* 0x000fe40003f04070 */
[----:B------:R-:W-:Y:S01]  /*47f0*/  DFMA R10, R10, UR4, R12 ;  /* 0x000000040a0a7c2b */ /* 0x000fe2000800000c */
[----:B------:R-:W-:Y:S01]  /*4800*/  UMOV UR4, 0x3b39803f ;  /* 0x3b39803f00047882 */ /* 0x000fe20000000000 */
[----:B------:R-:W-:Y:S01]  /*4810*/  UMOV UR5, 0x3c7abc9e ;  /* 0x3c7abc9e00057882 */ /* 0x000fe20000000000 */
[----:B------:R-:W-:-:S05]  /*4820*/  SEL R15, R4, R3, P0 ;  /* 0x00000003040f7207 */ /* 0x000fca0000000000 */
[----:B------:R-:W-:-:S08]  /*4830*/  DADD R12, R8, R10 ;  /* 0x00000000080c7229 */ /* 0x000fd0000000000a */
[----:B------:R-:W-:Y:S02]  /*4840*/  DADD R8, R8, -R12 ;  /* 0x0000000008087229 */ /* 0x000fe4000000080c */
[----:B------:R-:W-:-:S06]  /*4850*/  DMUL R4, R12, R14 ;  /* 0x0000000e0c047228 */ /* 0x000fcc0000000000 */
[----:B------:R-:W-:Y:S02]  /*4860*/  DADD R8, R10, R8 ;  /* 0x000000000a087229 */ /* 0x000fe40000000008 */
[----:B------:R-:W-:-:S08]  /*4870*/  DFMA R12, R12, R14, -R4 ;  /* 0x0000000e0c0c722b */ /* 0x000fd00000000804 */
[----:B------:R-:W-:Y:S01]  /*4880*/  DFMA R8, R8, R14, R12 ;  /* 0x0000000e0808722b */ /* 0x000fe2000000000c */
[----:B------:R-:W-:Y:S01]  /*4890*/  MOV R12, 0x652b82fe ;  /* 0x652b82fe000c7802 */ /* 0x000fe20000000f00 */
[----:B------:R-:W-:-:S06]  /*48a0*/  IMAD.MOV.U32 R13, RZ, RZ, 0x3ff71547 ;  /* 0x3ff71547ff0d7424 */ /* 0x000fcc00078e00ff */
[----:B------:R-:W-:-:S08]  /*48b0*/  DADD R14, R4, R8 ;  /* 0x00000000040e7229 */ /* 0x000fd00000000008 */
[----:B------:R-:W-:Y:S02]  /*48c0*/  DFMA R12, R14, R12, 6.75539944105574400000e+15 ;  /* 0x433800000e0c742b */ /* 0x000fe4000000000c */
[----:B------:R-:W-:Y:S01]  /*48d0*/  FSETP.GEU.AND P0, PT, |R15|, 4.1917929649353027344, PT ;  /* 0x4086232b0f00780b */ /* 0x000fe20003f0e200 */
[----:B------:R-:W-:-:S05]  /*48e0*/  DADD R4, R4, -R14 ;  /* 0x0000000004047229 */ /* 0x000fca000000080e */
[----:B------:R-:W-:-:S03]  /*48f0*/  DADD R10, R12, -6.75539944105574400000e+15 ;  /* 0xc33800000c0a7429 */ /* 0x000fc60000000000 */
[----:B------:R-:W-:-:S05]  /*4900*/  DADD R8, R8, R4 ;  /* 0x0000000008087229 */ /* 0x000fca0000000004 */
[----:B------:R-:W-:-:S08]  /*4910*/  DFMA R6, R10, -R6, R14 ;  /* 0x800000060a06722b */ /* 0x000fd0000000000e */
[----:B------:R-:W-:Y:S01]  /*4920*/  DFMA R10, R10, -UR4, R6 ;  /* 0x800000040a0a7c2b */ /* 0x000fe20008000006 */
[----:B------:R-:W-:Y:S01]  /*4930*/  UMOV UR4, 0x69ce2bdf ;  /* 0x69ce2bdf00047882 */ /* 0x000fe20000000000 */
[----:B------:R-:W-:Y:S01]  /*4940*/  IMAD.MOV.U32 R6, RZ, RZ, -0x35dec16 ;  /* 0xfca213eaff067424 */ /* 0x000fe200078e00ff */
[----:B------:R-:W-:Y:S01]  /*4950*/  UMOV UR5, 0x3e5ade15 ;  /* 0x3e5ade1500057882 */ /* 0x000fe20000000000 */
[----:B------:R-:W-:-:S06]  /*4960*/  IMAD.MOV.U32 R7, RZ, RZ, 0x3e928af3 ;  /* 0x3e928af3ff077424 */ /* 0x000fcc00078e00ff */
[----:B------:R-:W-:Y:S01]  /*4970*/  DFMA R6, R10, UR4, R6 ;  /* 0x000000040a067c2b */ /* 0x000fe20008000006 */
[----:B------:R-:W-:Y:S01]  /*4980*/  UMOV UR4, 0x62401315 ;  /* 0x6240131500047882 */ /* 0x000fe20000000000 */
[----:B------:R-:W-:-:S06]  /*4990*/  UMOV UR5, 0x3ec71dee ;  /* 0x3ec71dee00057882 */ /* 0x000fcc0000000000 */
[----:B------:R-:W-:Y:S01]  /*49a0*/  DFMA R6, R10, R6, UR4 ;  /* 0x000000040a067e2b */ /* 0x000fe20008000006 */
        /* <DEDUP_REMOVED lines=20> */
[----:B------:R-:W-:-:S08]  /*4af0*/  DFMA R6, R10, R6, UR4 ;  /* 0x000000040a067e2b */ /* 0x000fd00008000006 */
[----:B------:R-:W-:-:S08]  /*4b00*/  DFMA R6, R10, R6, 1 ;  /* 0x3ff000000a06742b */ /* 0x000fd00000000006 */
[----:B------:R-:W-:-:S10]  /*4b10*/  DFMA R6, R10, R6, 1 ;  /* 0x3ff000000a06742b */ /* 0x000fd40000000006 */
[----:B------:R-:W-:Y:S02]  /*4b20*/  IMAD R11, R12, 0x100000, R7 ;  /* 0x001000000c0b7824 */ /* 0x000fe400078e0207 */
[----:B------:R-:W-:Y:S01]  /*4b30*/  IMAD.MOV.U32 R10, RZ, RZ, R6 ;  /* 0x000000ffff0a7224 */ /* 0x000fe200078e0006 */
[----:B------:R-:W-:Y:S06]  /*4b40*/  @!P0 BRA `(.L_x_122) ;  /* 0x0000000000308947 */ /* 0x000fec0003800000 */
[----:B------:R-:W-:Y:S01]  /*4b50*/  FSETP.GEU.AND P1, PT, |R15|, 4.2275390625, PT ;  /* 0x408748000f00780b */ /* 0x000fe20003f2e200 */
[C---:B------:R-:W-:Y:S02]  /*4b60*/  DADD R10, R14.reuse, +INF ;  /* 0x7ff000000e0a7429 */ /* 0x040fe40000000000 */
[----:B------:R-:W-:-:S08]  /*4b70*/  DSETP.GEU.AND P0, PT, R14, RZ, PT ;  /* 0x000000ff0e00722a */ /* 0x000fd00003f0e000 */
[----:B------:R-:W-:Y:S02]  /*4b80*/  FSEL R10, R10, RZ, P0 ;  /* 0x000000ff0a0a7208 */ /* 0x000fe40000000000 */
[----:B------:R-:W-:Y:S02]  /*4b90*/  @!P1 LEA.HI R4, R12, R12, RZ, 0x1 ;  /* 0x0000000c0c049211 */ /* 0x000fe400078f08ff */
[----:B------:R-:W-:Y:S02]  /*4ba0*/  FSEL R11, R11, RZ, P0 ;  /* 0x000000ff0b0b7208 */ /* 0x000fe40000000000 */
[----:B------:R-:W-:-:S04]  /*4bb0*/  @!P1 SHF.R.S32.HI R4, RZ, 0x1, R4 ;  /* 0x00000001ff049819 */ /* 0x000fc80000011404 */
[----:B------:R-:W-:Y:S01]  /*4bc0*/  @!P1 IADD3 R3, PT, PT, R12, -R4, RZ ;  /* 0x800000040c039210 */ /* 0x000fe20007ffe0ff */
[----:B------:R-:W-:Y:S02]  /*4bd0*/  @!P1 IMAD R7, R4, 0x100000, R7 ;  /* 0x0010000004079824 */ /* 0x000fe400078e0207 */
[----:B------:R-:W-:Y:S01]  /*4be0*/  @!P1 IMAD.MOV.U32 R4, RZ, RZ, RZ ;  /* 0x000000ffff049224 */ /* 0x000fe200078e00ff */
[----:B------:R-:W-:-:S06]  /*4bf0*/  @!P1 LEA R5, R3, 0x3ff00000, 0x14 ;  /* 0x3ff0000003059811 */ /* 0x000fcc00078ea0ff */
[----:B------:R-:W-:-:S11]  /*4c00*/  @!P1 DMUL R10, R6, R4 ;  /* 0x00000004060a9228 */ /* 0x000fd60000000000 */
.L_x_122:
[----:B------:R-:W-:Y:S01]  /*4c10*/  DFMA R8, R8, R10, R10 ;  /* 0x0000000a0808722b */ /* 0x000fe2000000000a */
[----:B------:R-:W-:Y:S01]  /*4c20*/  IMAD.MOV.U32 R4, RZ, RZ, R0 ;  /* 0x000000ffff047224 */ /* 0x000fe200078e0000 */
[----:B------:R-:W-:Y:S01]  /*4c30*/  DSETP.NEU.AND P0, PT, |R10|, +INF , PT ;  /* 0x7ff000000a00742a */ /* 0x000fe20003f0d200 */
[----:B------:R-:W-:-:S07]  /*4c40*/  IMAD.MOV.U32 R5, RZ, RZ, 0x0 ;  /* 0x00000000ff057424 */ /* 0x000fce00078e00ff */
[----:B------:R-:W-:Y:S02]  /*4c50*/  FSEL R3, R10, R8, !P0 ;  /* 0x000000080a037208 */ /* 0x000fe40004000000 */
[----:B------:R-:W-:Y:S01]  /*4c60*/  FSEL R10, R11, R9, !P0 ;  /* 0x000000090b0a7208 */ /* 0x000fe20004000000 */
[----:B------:R-:W-:Y:S06]  /*4c70*/  RET.REL.NODEC R4 `(_Z11next_boardsP5BoardS0_i) ;  /* 0xffffffb004e07950 */ /* 0x000fec0003c3ffff */
.L_x_123:
[----:B------:R-:W-:-:S00]  /*4c80*/  BRA `(.L_x_123) ;  /* 0xfffffffc00fc7947 */ /* 0x000fc0000383ffff */
[----:B------:R-:W-:-:S00]  /*4c90*/  NOP ;  /* 0x0000000000007918 */ /* 0x000fc00000000000 */
        /* <DEDUP_REMOVED lines=14> */
.L_x_124:


//--------------------- .nv.global.init           --------------------------
	.section	.nv.global.init,"aw",@progbits
.nv.global.init:
	.type		$str$3,@object
	.size		$str$3,($str$4 - $str$3)
$str$3:
        /*0000*/ 	.byte	0x0a, 0x00
	.type		$str$4,@object
	.size		$str$4,($str$6 - $str$4)
$str$4:
        /*0002*/ 	.byte	0x25, 0x64, 0x20, 0x00
	.type		$str$6,@object
	.size		$str$6,($str$1 - $str$6)
$str$6:
        /*0006*/ 	.byte	0x20, 0x2e, 0x20, 0x00
	.type		$str$1,@object
	.size		$str$1,($str$5 - $str$1)
$str$1:
        /*000a*/ 	.byte	0x20, 0x20, 0x20, 0x00
	.type		$str$5,@object
	.size		$str$5,($str$2 - $str$5)
$str$5:
        /*000e*/ 	.byte	0x20, 0x58, 0x20, 0x00
	.type		$str$2,@object
	.size		$str$2,($str - $str$2)
$str$2:
        /*0012*/ 	.byte	0x25, 0x64, 0x20, 0x20, 0x00
	.type		$str,@object
	.size		$str,($str$9 - $str)
$str:
        /*0017*/ 	.byte	0x73, 0x69, 0x7a, 0x65, 0x3a, 0x20, 0x28, 0x25, 0x64, 0x2c, 0x20, 0x25, 0x64, 0x29, 0x0a, 0x00
	.type		$str$9,@object
	.size		$str$9,($str$7 - $str$9)
$str$9:
        /*0027*/ 	.byte	0x66, 0x69, 0x6c, 0x6c, 0x69, 0x6e, 0x67, 0x20, 0x69, 0x6e, 0x20, 0x73, 0x70, 0x61, 0x63, 0x65
        /*0037*/ 	.byte	0x3a, 0x20, 0x25, 0x64, 0x0a, 0x00
	.type		$str$7,@object
	.size		$str$7,($str$8 - $str$7)
$str$7:
        /*003d*/ 	.byte	0x69, 0x6e, 0x64, 0x65, 0x78, 0x3a, 0x20, 0x25, 0x64, 0x2c, 0x20, 0x62, 0x72, 0x61, 0x6e, 0x63
        /*004d*/ 	.byte	0x68, 0x69, 0x6e, 0x67, 0x3a, 0x20, 0x25, 0x64, 0x0a, 0x00
	.type		$str$8,@object
	.size		$str$8,(.L_8 - $str$8)
$str$8:
        /*0057*/ 	.byte	0x66, 0x6f, 0x75, 0x6e, 0x64, 0x20, 0x73, 0x70, 0x6f, 0x74, 0x20, 0x61, 0x74, 0x20, 0x28, 0x25
        /*0067*/ 	.byte	0x64, 0x2c, 0x20, 0x25, 0x64, 0x29, 0x3a, 0x20, 0x25, 0x64, 0x0a, 0x00
.L_8:


//--------------------- .nv.shared.reserved.0     --------------------------
	.section	.nv.shared.reserved.0,"aw",@nobits
	.weak		__nv_reservedSMEM_offset_0_alias
	.size		__nv_reservedSMEM_offset_0_alias, 0, 64
	.other		__nv_reservedSMEM_offset_0_alias,@"STO_CUDA_RESERVED_SHARED STV_DEFAULT"
__nv_reservedSMEM_offset_0_alias:
	.zero		0
	.zero		64


//--------------------- .nv.constant0._Z11next_boardsP5BoardS0_i --------------------------
	.section	.nv.constant0._Z11next_boardsP5BoardS0_i,"a",@progbits
	.sectionflags	@""
	.align	4
.nv.constant0._Z11next_boardsP5BoardS0_i:
	.zero		916


//--------------------- SYMBOLS --------------------------

	.type		.nv.reservedSmem.offset0,@object
	.size		.nv.reservedSmem.offset0,0x4
	.type		vprintf,@function
